//
// Generated by NVIDIA NVVM Compiler
//
// Compiler Build ID: CL-36424714
// Cuda compilation tools, release 13.0, V13.0.88
// Based on NVVM 20.0.0
//

.version 9.0
.target sm_100
.address_size 64

	// .globl	_Z11mult_matrixPiS_S_ii
// _ZZ16mult_matrix_tilePiS_S_iiE4a_ds has been demoted
// _ZZ16mult_matrix_tilePiS_S_iiE4b_ds has been demoted
// _ZZ18mult_matrix_tile_2PiS_S_iiE4a_ds has been demoted
// _ZZ18mult_matrix_tile_2PiS_S_iiE6b_ds_0 has been demoted
// _ZZ18mult_matrix_tile_2PiS_S_iiE6b_ds_1 has been demoted
// _ZZ18mult_matrix_tile_2PiS_S_iiE6b_ds_2 has been demoted
// _ZZ18mult_matrix_tile_2PiS_S_iiE6b_ds_3 has been demoted

.visible .entry _Z11mult_matrixPiS_S_ii(
	.param .u64 .ptr .align 1 _Z11mult_matrixPiS_S_ii_param_0,
	.param .u64 .ptr .align 1 _Z11mult_matrixPiS_S_ii_param_1,
	.param .u64 .ptr .align 1 _Z11mult_matrixPiS_S_ii_param_2,
	.param .u32 _Z11mult_matrixPiS_S_ii_param_3,
	.param .u32 _Z11mult_matrixPiS_S_ii_param_4
)
{
	.reg .pred 	%p<12>;
	.reg .b32 	%r<105>;
	.reg .b64 	%rd<53>;

	ld.param.u64 	%rd7, [_Z11mult_matrixPiS_S_ii_param_0];
	ld.param.u64 	%rd8, [_Z11mult_matrixPiS_S_ii_param_1];
	ld.param.u64 	%rd6, [_Z11mult_matrixPiS_S_ii_param_2];
	ld.param.u32 	%r30, [_Z11mult_matrixPiS_S_ii_param_3];
	ld.param.u32 	%r31, [_Z11mult_matrixPiS_S_ii_param_4];
	cvta.to.global.u64 	%rd1, %rd8;
	cvta.to.global.u64 	%rd2, %rd7;
	mov.u32 	%r32, %ctaid.y;
	mov.u32 	%r33, %ntid.y;
	mov.u32 	%r34, %tid.y;
	mad.lo.s32 	%r1, %r32, %r33, %r34;
	mov.u32 	%r35, %ctaid.x;
	mov.u32 	%r36, %ntid.x;
	mov.u32 	%r37, %tid.x;
	mad.lo.s32 	%r2, %r35, %r36, %r37;
	setp.ge.s32 	%p1, %r1, %r30;
	setp.ge.s32 	%p2, %r2, %r31;
	or.pred  	%p3, %p1, %p2;
	@%p3 bra 	$L__BB0_13;
	mul.lo.s32 	%r3, %r30, %r1;
	and.b32  	%r4, %r30, 7;
	setp.lt.u32 	%p4, %r30, 8;
	mov.b32 	%r99, 0;
	mov.u32 	%r104, %r99;
	@%p4 bra 	$L__BB0_4;
	and.b32  	%r99, %r30, 2147483640;
	neg.s32 	%r93, %r99;
	shl.b32 	%r7, %r31, 3;
	mul.wide.u32 	%rd9, %r3, 4;
	add.s64 	%rd10, %rd9, %rd2;
	add.s64 	%rd52, %rd10, 16;
	mov.b32 	%r104, 0;
	mul.wide.s32 	%rd13, %r31, 4;
	mov.u32 	%r92, %r2;
$L__BB0_3:
	.pragma "nounroll";
	ld.global.u32 	%r41, [%rd52+-16];
	mul.wide.s32 	%rd11, %r92, 4;
	add.s64 	%rd12, %rd1, %rd11;
	ld.global.u32 	%r42, [%rd12];
	mad.lo.s32 	%r43, %r42, %r41, %r104;
	ld.global.u32 	%r44, [%rd52+-12];
	add.s64 	%rd14, %rd12, %rd13;
	ld.global.u32 	%r45, [%rd14];
	mad.lo.s32 	%r46, %r45, %r44, %r43;
	ld.global.u32 	%r47, [%rd52+-8];
	add.s64 	%rd15, %rd14, %rd13;
	ld.global.u32 	%r48, [%rd15];
	mad.lo.s32 	%r49, %r48, %r47, %r46;
	ld.global.u32 	%r50, [%rd52+-4];
	add.s64 	%rd16, %rd15, %rd13;
	ld.global.u32 	%r51, [%rd16];
	mad.lo.s32 	%r52, %r51, %r50, %r49;
	ld.global.u32 	%r53, [%rd52];
	add.s64 	%rd17, %rd16, %rd13;
	ld.global.u32 	%r54, [%rd17];
	mad.lo.s32 	%r55, %r54, %r53, %r52;
	ld.global.u32 	%r56, [%rd52+4];
	add.s64 	%rd18, %rd17, %rd13;
	ld.global.u32 	%r57, [%rd18];
	mad.lo.s32 	%r58, %r57, %r56, %r55;
	ld.global.u32 	%r59, [%rd52+8];
	add.s64 	%rd19, %rd18, %rd13;
	ld.global.u32 	%r60, [%rd19];
	mad.lo.s32 	%r61, %r60, %r59, %r58;
	ld.global.u32 	%r62, [%rd52+12];
	add.s64 	%rd20, %rd19, %rd13;
	ld.global.u32 	%r63, [%rd20];
	mad.lo.s32 	%r104, %r63, %r62, %r61;
	add.s32 	%r93, %r93, 8;
	add.s32 	%r92, %r92, %r7;
	add.s64 	%rd52, %rd52, 32;
	setp.ne.s32 	%p5, %r93, 0;
	@%p5 bra 	$L__BB0_3;
$L__BB0_4:
	setp.eq.s32 	%p6, %r4, 0;
	@%p6 bra 	$L__BB0_12;
	and.b32  	%r17, %r30, 3;
	setp.lt.u32 	%p7, %r4, 4;
	@%p7 bra 	$L__BB0_7;
	add.s32 	%r65, %r99, %r3;
	mul.wide.u32 	%rd21, %r65, 4;
	add.s64 	%rd22, %rd2, %rd21;
	ld.global.u32 	%r66, [%rd22];
	mad.lo.s32 	%r67, %r99, %r31, %r2;
	mul.wide.s32 	%rd23, %r67, 4;
	add.s64 	%rd24, %rd1, %rd23;
	ld.global.u32 	%r68, [%rd24];
	mad.lo.s32 	%r69, %r68, %r66, %r104;
	cvt.u64.u32 	%rd25, %r3;
	cvt.u64.u32 	%rd26, %r99;
	add.s64 	%rd27, %rd26, %rd25;
	shl.b64 	%rd28, %rd27, 2;
	add.s64 	%rd29, %rd2, %rd28;
	ld.global.u32 	%r70, [%rd29+4];
	mul.wide.s32 	%rd30, %r31, 4;
	add.s64 	%rd31, %rd24, %rd30;
	ld.global.u32 	%r71, [%rd31];
	mad.lo.s32 	%r72, %r71, %r70, %r69;
	ld.global.u32 	%r73, [%rd29+8];
	add.s64 	%rd32, %rd31, %rd30;
	ld.global.u32 	%r74, [%rd32];
	mad.lo.s32 	%r75, %r74, %r73, %r72;
	ld.global.u32 	%r76, [%rd29+12];
	add.s64 	%rd33, %rd32, %rd30;
	ld.global.u32 	%r77, [%rd33];
	mad.lo.s32 	%r104, %r77, %r76, %r75;
	add.s32 	%r99, %r99, 4;
$L__BB0_7:
	setp.eq.s32 	%p8, %r17, 0;
	@%p8 bra 	$L__BB0_12;
	setp.eq.s32 	%p9, %r17, 1;
	@%p9 bra 	$L__BB0_10;
	add.s32 	%r79, %r99, %r3;
	mul.wide.u32 	%rd34, %r79, 4;
	add.s64 	%rd35, %rd2, %rd34;
	ld.global.u32 	%r80, [%rd35];
	mad.lo.s32 	%r81, %r99, %r31, %r2;
	mul.wide.s32 	%rd36, %r81, 4;
	add.s64 	%rd37, %rd1, %rd36;
	ld.global.u32 	%r82, [%rd37];
	mad.lo.s32 	%r83, %r82, %r80, %r104;
	cvt.u64.u32 	%rd38, %r3;
	cvt.u64.u32 	%rd39, %r99;
	add.s64 	%rd40, %rd39, %rd38;
	shl.b64 	%rd41, %rd40, 2;
	add.s64 	%rd42, %rd2, %rd41;
	ld.global.u32 	%r84, [%rd42+4];
	mul.wide.s32 	%rd43, %r31, 4;
	add.s64 	%rd44, %rd37, %rd43;
	ld.global.u32 	%r85, [%rd44];
	mad.lo.s32 	%r104, %r85, %r84, %r83;
	add.s32 	%r99, %r99, 2;
$L__BB0_10:
	and.b32  	%r86, %r30, 1;
	setp.eq.b32 	%p10, %r86, 1;
	not.pred 	%p11, %p10;
	@%p11 bra 	$L__BB0_12;
	add.s32 	%r87, %r99, %r3;
	mul.wide.u32 	%rd45, %r87, 4;
	add.s64 	%rd46, %rd2, %rd45;
	ld.global.u32 	%r88, [%rd46];
	mad.lo.s32 	%r89, %r99, %r31, %r2;
	mul.wide.s32 	%rd47, %r89, 4;
	add.s64 	%rd48, %rd1, %rd47;
	ld.global.u32 	%r90, [%rd48];
	mad.lo.s32 	%r104, %r90, %r88, %r104;
$L__BB0_12:
	add.s32 	%r91, %r3, %r2;
	cvta.to.global.u64 	%rd49, %rd6;
	mul.wide.s32 	%rd50, %r91, 4;
	add.s64 	%rd51, %rd49, %rd50;
	st.global.u32 	[%rd51], %r104;
$L__BB0_13:
	ret;

}
	// .globl	_Z16mult_matrix_tilePiS_S_ii
.visible .entry _Z16mult_matrix_tilePiS_S_ii(
	.param .u64 .ptr .align 1 _Z16mult_matrix_tilePiS_S_ii_param_0,
	.param .u64 .ptr .align 1 _Z16mult_matrix_tilePiS_S_ii_param_1,
	.param .u64 .ptr .align 1 _Z16mult_matrix_tilePiS_S_ii_param_2,
	.param .u32 _Z16mult_matrix_tilePiS_S_ii_param_3,
	.param .u32 _Z16mult_matrix_tilePiS_S_ii_param_4
)
{
	.reg .pred 	%p<3>;
	.reg .b32 	%r<88>;
	.reg .b32 	%f<39>;
	.reg .b64 	%rd<13>;
	// demoted variable
	.shared .align 4 .b8 _ZZ16mult_matrix_tilePiS_S_iiE4a_ds[1024];
	// demoted variable
	.shared .align 4 .b8 _ZZ16mult_matrix_tilePiS_S_iiE4b_ds[1024];
	ld.param.u64 	%rd3, [_Z16mult_matrix_tilePiS_S_ii_param_0];
	ld.param.u64 	%rd4, [_Z16mult_matrix_tilePiS_S_ii_param_1];
	ld.param.u64 	%rd5, [_Z16mult_matrix_tilePiS_S_ii_param_2];
	ld.param.u32 	%r19, [_Z16mult_matrix_tilePiS_S_ii_param_3];
	mov.u32 	%r20, %ctaid.x;
	mov.u32 	%r21, %ctaid.y;
	mov.u32 	%r1, %tid.x;
	mov.u32 	%r2, %tid.y;
	shl.b32 	%r22, %r21, 4;
	add.s32 	%r3, %r22, %r2;
	shl.b32 	%r4, %r20, 4;
	setp.lt.s32 	%p1, %r19, 16;
	mov.f32 	%f38, 0f00000000;
	@%p1 bra 	$L__BB1_3;
	shl.b32 	%r23, %r2, 6;
	mov.u32 	%r24, _ZZ16mult_matrix_tilePiS_S_iiE4a_ds;
	add.s32 	%r5, %r24, %r23;
	shl.b32 	%r25, %r1, 2;
	add.s32 	%r6, %r5, %r25;
	mov.u32 	%r26, _ZZ16mult_matrix_tilePiS_S_iiE4b_ds;
	add.s32 	%r8, %r26, %r25;
	add.s32 	%r7, %r8, %r23;
	shr.s32 	%r27, %r19, 31;
	shr.u32 	%r28, %r27, 28;
	add.s32 	%r29, %r19, %r28;
	shr.s32 	%r30, %r29, 4;
	neg.s32 	%r87, %r30;
	mad.lo.s32 	%r86, %r19, %r3, %r1;
	mad.lo.s32 	%r31, %r2, %r19, %r1;
	add.s32 	%r85, %r31, %r4;
	shl.b32 	%r12, %r19, 4;
	cvta.to.global.u64 	%rd1, %rd3;
	cvta.to.global.u64 	%rd2, %rd4;
	mov.f32 	%f38, 0f00000000;
$L__BB1_2:
	mul.wide.s32 	%rd6, %r86, 4;
	add.s64 	%rd7, %rd1, %rd6;
	ld.global.u32 	%r32, [%rd7];
	st.shared.u32 	[%r6], %r32;
	mul.wide.u32 	%rd8, %r85, 4;
	add.s64 	%rd9, %rd2, %rd8;
	ld.global.u32 	%r33, [%rd9];
	st.shared.u32 	[%r7], %r33;
	bar.sync 	0;
	ld.shared.u32 	%r34, [%r5];
	ld.shared.u32 	%r35, [%r8];
	mul.lo.s32 	%r36, %r35, %r34;
	cvt.rn.f32.s32 	%f6, %r36;
	add.f32 	%f7, %f38, %f6;
	ld.shared.u32 	%r37, [%r5+4];
	ld.shared.u32 	%r38, [%r8+64];
	mul.lo.s32 	%r39, %r38, %r37;
	cvt.rn.f32.s32 	%f8, %r39;
	add.f32 	%f9, %f7, %f8;
	ld.shared.u32 	%r40, [%r5+8];
	ld.shared.u32 	%r41, [%r8+128];
	mul.lo.s32 	%r42, %r41, %r40;
	cvt.rn.f32.s32 	%f10, %r42;
	add.f32 	%f11, %f9, %f10;
	ld.shared.u32 	%r43, [%r5+12];
	ld.shared.u32 	%r44, [%r8+192];
	mul.lo.s32 	%r45, %r44, %r43;
	cvt.rn.f32.s32 	%f12, %r45;
	add.f32 	%f13, %f11, %f12;
	ld.shared.u32 	%r46, [%r5+16];
	ld.shared.u32 	%r47, [%r8+256];
	mul.lo.s32 	%r48, %r47, %r46;
	cvt.rn.f32.s32 	%f14, %r48;
	add.f32 	%f15, %f13, %f14;
	ld.shared.u32 	%r49, [%r5+20];
	ld.shared.u32 	%r50, [%r8+320];
	mul.lo.s32 	%r51, %r50, %r49;
	cvt.rn.f32.s32 	%f16, %r51;
	add.f32 	%f17, %f15, %f16;
	ld.shared.u32 	%r52, [%r5+24];
	ld.shared.u32 	%r53, [%r8+384];
	mul.lo.s32 	%r54, %r53, %r52;
	cvt.rn.f32.s32 	%f18, %r54;
	add.f32 	%f19, %f17, %f18;
	ld.shared.u32 	%r55, [%r5+28];
	ld.shared.u32 	%r56, [%r8+448];
	mul.lo.s32 	%r57, %r56, %r55;
	cvt.rn.f32.s32 	%f20, %r57;
	add.f32 	%f21, %f19, %f20;
	ld.shared.u32 	%r58, [%r5+32];
	ld.shared.u32 	%r59, [%r8+512];
	mul.lo.s32 	%r60, %r59, %r58;
	cvt.rn.f32.s32 	%f22, %r60;
	add.f32 	%f23, %f21, %f22;
	ld.shared.u32 	%r61, [%r5+36];
	ld.shared.u32 	%r62, [%r8+576];
	mul.lo.s32 	%r63, %r62, %r61;
	cvt.rn.f32.s32 	%f24, %r63;
	add.f32 	%f25, %f23, %f24;
	ld.shared.u32 	%r64, [%r5+40];
	ld.shared.u32 	%r65, [%r8+640];
	mul.lo.s32 	%r66, %r65, %r64;
	cvt.rn.f32.s32 	%f26, %r66;
	add.f32 	%f27, %f25, %f26;
	ld.shared.u32 	%r67, [%r5+44];
	ld.shared.u32 	%r68, [%r8+704];
	mul.lo.s32 	%r69, %r68, %r67;
	cvt.rn.f32.s32 	%f28, %r69;
	add.f32 	%f29, %f27, %f28;
	ld.shared.u32 	%r70, [%r5+48];
	ld.shared.u32 	%r71, [%r8+768];
	mul.lo.s32 	%r72, %r71, %r70;
	cvt.rn.f32.s32 	%f30, %r72;
	add.f32 	%f31, %f29, %f30;
	ld.shared.u32 	%r73, [%r5+52];
	ld.shared.u32 	%r74, [%r8+832];
	mul.lo.s32 	%r75, %r74, %r73;
	cvt.rn.f32.s32 	%f32, %r75;
	add.f32 	%f33, %f31, %f32;
	ld.shared.u32 	%r76, [%r5+56];
	ld.shared.u32 	%r77, [%r8+896];
	mul.lo.s32 	%r78, %r77, %r76;
	cvt.rn.f32.s32 	%f34, %r78;
	add.f32 	%f35, %f33, %f34;
	ld.shared.u32 	%r79, [%r5+60];
	ld.shared.u32 	%r80, [%r8+960];
	mul.lo.s32 	%r81, %r80, %r79;
	cvt.rn.f32.s32 	%f36, %r81;
	add.f32 	%f38, %f35, %f36;
	bar.sync 	0;
	add.s32 	%r87, %r87, 1;
	setp.ne.s32 	%p2, %r87, 0;
	add.s32 	%r86, %r86, 16;
	add.s32 	%r85, %r85, %r12;
	@%p2 bra 	$L__BB1_2;
$L__BB1_3:
	cvta.to.global.u64 	%rd10, %rd5;
	cvt.rzi.s32.f32 	%r82, %f38;
	add.s32 	%r83, %r4, %r1;
	mad.lo.s32 	%r84, %r19, %r3, %r83;
	mul.wide.s32 	%rd11, %r84, 4;
	add.s64 	%rd12, %rd10, %rd11;
	st.global.u32 	[%rd12], %r82;
	ret;

}
	// .globl	_Z18mult_matrix_tile_2PiS_S_ii
.visible .entry _Z18mult_matrix_tile_2PiS_S_ii(
	.param .u64 .ptr .align 1 _Z18mult_matrix_tile_2PiS_S_ii_param_0,
	.param .u64 .ptr .align 1 _Z18mult_matrix_tile_2PiS_S_ii_param_1,
	.param .u64 .ptr .align 1 _Z18mult_matrix_tile_2PiS_S_ii_param_2,
	.param .u32 _Z18mult_matrix_tile_2PiS_S_ii_param_3,
	.param .u32 _Z18mult_matrix_tile_2PiS_S_ii_param_4
)
{
	.reg .pred 	%p<3>;
	.reg .b32 	%r<209>;
	.reg .b32 	%f<147>;
	.reg .b64 	%rd<25>;
	// demoted variable
	.shared .align 4 .b8 _ZZ18mult_matrix_tile_2PiS_S_iiE4a_ds[1024];
	// demoted variable
	.shared .align 4 .b8 _ZZ18mult_matrix_tile_2PiS_S_iiE6b_ds_0[1024];
	// demoted variable
	.shared .align 4 .b8 _ZZ18mult_matrix_tile_2PiS_S_iiE6b_ds_1[1024];
	// demoted variable
	.shared .align 4 .b8 _ZZ18mult_matrix_tile_2PiS_S_iiE6b_ds_2[1024];
	// demoted variable
	.shared .align 4 .b8 _ZZ18mult_matrix_tile_2PiS_S_iiE6b_ds_3[1024];
	ld.param.u64 	%rd3, [_Z18mult_matrix_tile_2PiS_S_ii_param_0];
	ld.param.u64 	%rd4, [_Z18mult_matrix_tile_2PiS_S_ii_param_1];
	ld.param.u64 	%rd5, [_Z18mult_matrix_tile_2PiS_S_ii_param_2];
	ld.param.u32 	%r24, [_Z18mult_matrix_tile_2PiS_S_ii_param_3];
	mov.u32 	%r25, %ctaid.x;
	mov.u32 	%r26, %ctaid.y;
	mov.u32 	%r1, %tid.x;
	mov.u32 	%r2, %tid.y;
	shl.b32 	%r27, %r26, 4;
	add.s32 	%r3, %r27, %r2;
	shl.b32 	%r4, %r25, 6;
	add.s32 	%r28, %r24, 15;
	setp.lt.u32 	%p1, %r28, 31;
	mov.f32 	%f143, 0f00000000;
	mov.f32 	%f144, %f143;
	mov.f32 	%f145, %f143;
	mov.f32 	%f146, %f143;
	@%p1 bra 	$L__BB2_3;
	cvta.to.global.u64 	%rd1, %rd4;
	shr.s32 	%r29, %r24, 31;
	shr.u32 	%r30, %r29, 28;
	add.s32 	%r31, %r24, %r30;
	shr.s32 	%r32, %r31, 4;
	shl.b32 	%r33, %r2, 6;
	mov.u32 	%r34, _ZZ18mult_matrix_tile_2PiS_S_iiE4a_ds;
	add.s32 	%r5, %r34, %r33;
	mov.u32 	%r35, _ZZ18mult_matrix_tile_2PiS_S_iiE6b_ds_0;
	shl.b32 	%r36, %r1, 2;
	add.s32 	%r10, %r35, %r36;
	add.s32 	%r6, %r10, %r33;
	mov.u32 	%r37, _ZZ18mult_matrix_tile_2PiS_S_iiE6b_ds_1;
	add.s32 	%r11, %r37, %r36;
	add.s32 	%r7, %r11, %r33;
	mov.u32 	%r38, _ZZ18mult_matrix_tile_2PiS_S_iiE6b_ds_2;
	add.s32 	%r12, %r38, %r36;
	add.s32 	%r8, %r12, %r33;
	mov.u32 	%r39, _ZZ18mult_matrix_tile_2PiS_S_iiE6b_ds_3;
	add.s32 	%r13, %r39, %r36;
	add.s32 	%r9, %r13, %r33;
	max.u32 	%r40, %r32, 1;
	neg.s32 	%r208, %r40;
	mad.lo.s32 	%r207, %r24, %r3, %r1;
	mad.lo.s32 	%r41, %r2, %r24, %r1;
	add.s32 	%r42, %r41, %r4;
	add.s32 	%r206, %r42, 32;
	shl.b32 	%r17, %r24, 4;
	cvta.to.global.u64 	%rd2, %rd3;
	mov.f32 	%f146, 0f00000000;
	mov.f32 	%f145, %f146;
	mov.f32 	%f144, %f146;
	mov.f32 	%f143, %f146;
$L__BB2_2:
	mul.wide.u32 	%rd6, %r207, 4;
	add.s64 	%rd7, %rd2, %rd6;
	ld.global.u32 	%r43, [%rd7];
	shl.b32 	%r44, %r1, 2;
	add.s32 	%r45, %r5, %r44;
	st.shared.u32 	[%r45], %r43;
	add.s32 	%r46, %r206, -32;
	mul.wide.u32 	%rd8, %r46, 4;
	add.s64 	%rd9, %rd1, %rd8;
	ld.global.u32 	%r47, [%rd9];
	st.shared.u32 	[%r6], %r47;
	add.s32 	%r48, %r206, -16;
	mul.wide.u32 	%rd10, %r48, 4;
	add.s64 	%rd11, %rd1, %rd10;
	ld.global.u32 	%r49, [%rd11];
	st.shared.u32 	[%r7], %r49;
	add.s32 	%r50, %r206, 16;
	mul.wide.u32 	%rd12, %r206, 4;
	add.s64 	%rd13, %rd1, %rd12;
	ld.global.u32 	%r51, [%rd13];
	st.shared.u32 	[%r8], %r51;
	mul.wide.u32 	%rd14, %r50, 4;
	add.s64 	%rd15, %rd1, %rd14;
	ld.global.u32 	%r52, [%rd15];
	st.shared.u32 	[%r9], %r52;
	bar.sync 	0;
	ld.shared.u32 	%r53, [%r5];
	ld.shared.u32 	%r54, [%r10];
	mul.lo.s32 	%r55, %r54, %r53;
	cvt.rn.f32.s32 	%f15, %r55;
	add.f32 	%f16, %f143, %f15;
	ld.shared.u32 	%r56, [%r11];
	mul.lo.s32 	%r57, %r56, %r53;
	cvt.rn.f32.s32 	%f17, %r57;
	add.f32 	%f18, %f144, %f17;
	ld.shared.u32 	%r58, [%r12];
	mul.lo.s32 	%r59, %r58, %r53;
	cvt.rn.f32.s32 	%f19, %r59;
	add.f32 	%f20, %f145, %f19;
	ld.shared.u32 	%r60, [%r13];
	mul.lo.s32 	%r61, %r60, %r53;
	cvt.rn.f32.s32 	%f21, %r61;
	add.f32 	%f22, %f146, %f21;
	ld.shared.u32 	%r62, [%r5+4];
	ld.shared.u32 	%r63, [%r10+64];
	mul.lo.s32 	%r64, %r63, %r62;
	cvt.rn.f32.s32 	%f23, %r64;
	add.f32 	%f24, %f16, %f23;
	ld.shared.u32 	%r65, [%r11+64];
	mul.lo.s32 	%r66, %r65, %r62;
	cvt.rn.f32.s32 	%f25, %r66;
	add.f32 	%f26, %f18, %f25;
	ld.shared.u32 	%r67, [%r12+64];
	mul.lo.s32 	%r68, %r67, %r62;
	cvt.rn.f32.s32 	%f27, %r68;
	add.f32 	%f28, %f20, %f27;
	ld.shared.u32 	%r69, [%r13+64];
	mul.lo.s32 	%r70, %r69, %r62;
	cvt.rn.f32.s32 	%f29, %r70;
	add.f32 	%f30, %f22, %f29;
	ld.shared.u32 	%r71, [%r5+8];
	ld.shared.u32 	%r72, [%r10+128];
	mul.lo.s32 	%r73, %r72, %r71;
	cvt.rn.f32.s32 	%f31, %r73;
	add.f32 	%f32, %f24, %f31;
	ld.shared.u32 	%r74, [%r11+128];
	mul.lo.s32 	%r75, %r74, %r71;
	cvt.rn.f32.s32 	%f33, %r75;
	add.f32 	%f34, %f26, %f33;
	ld.shared.u32 	%r76, [%r12+128];
	mul.lo.s32 	%r77, %r76, %r71;
	cvt.rn.f32.s32 	%f35, %r77;
	add.f32 	%f36, %f28, %f35;
	ld.shared.u32 	%r78, [%r13+128];
	mul.lo.s32 	%r79, %r78, %r71;
	cvt.rn.f32.s32 	%f37, %r79;
	add.f32 	%f38, %f30, %f37;
	ld.shared.u32 	%r80, [%r5+12];
	ld.shared.u32 	%r81, [%r10+192];
	mul.lo.s32 	%r82, %r81, %r80;
	cvt.rn.f32.s32 	%f39, %r82;
	add.f32 	%f40, %f32, %f39;
	ld.shared.u32 	%r83, [%r11+192];
	mul.lo.s32 	%r84, %r83, %r80;
	cvt.rn.f32.s32 	%f41, %r84;
	add.f32 	%f42, %f34, %f41;
	ld.shared.u32 	%r85, [%r12+192];
	mul.lo.s32 	%r86, %r85, %r80;
	cvt.rn.f32.s32 	%f43, %r86;
	add.f32 	%f44, %f36, %f43;
	ld.shared.u32 	%r87, [%r13+192];
	mul.lo.s32 	%r88, %r87, %r80;
	cvt.rn.f32.s32 	%f45, %r88;
	add.f32 	%f46, %f38, %f45;
	ld.shared.u32 	%r89, [%r5+16];
	ld.shared.u32 	%r90, [%r10+256];
	mul.lo.s32 	%r91, %r90, %r89;
	cvt.rn.f32.s32 	%f47, %r91;
	add.f32 	%f48, %f40, %f47;
	ld.shared.u32 	%r92, [%r11+256];
	mul.lo.s32 	%r93, %r92, %r89;
	cvt.rn.f32.s32 	%f49, %r93;
	add.f32 	%f50, %f42, %f49;
	ld.shared.u32 	%r94, [%r12+256];
	mul.lo.s32 	%r95, %r94, %r89;
	cvt.rn.f32.s32 	%f51, %r95;
	add.f32 	%f52, %f44, %f51;
	ld.shared.u32 	%r96, [%r13+256];
	mul.lo.s32 	%r97, %r96, %r89;
	cvt.rn.f32.s32 	%f53, %r97;
	add.f32 	%f54, %f46, %f53;
	ld.shared.u32 	%r98, [%r5+20];
	ld.shared.u32 	%r99, [%r10+320];
	mul.lo.s32 	%r100, %r99, %r98;
	cvt.rn.f32.s32 	%f55, %r100;
	add.f32 	%f56, %f48, %f55;
	ld.shared.u32 	%r101, [%r11+320];
	mul.lo.s32 	%r102, %r101, %r98;
	cvt.rn.f32.s32 	%f57, %r102;
	add.f32 	%f58, %f50, %f57;
	ld.shared.u32 	%r103, [%r12+320];
	mul.lo.s32 	%r104, %r103, %r98;
	cvt.rn.f32.s32 	%f59, %r104;
	add.f32 	%f60, %f52, %f59;
	ld.shared.u32 	%r105, [%r13+320];
	mul.lo.s32 	%r106, %r105, %r98;
	cvt.rn.f32.s32 	%f61, %r106;
	add.f32 	%f62, %f54, %f61;
	ld.shared.u32 	%r107, [%r5+24];
	ld.shared.u32 	%r108, [%r10+384];
	mul.lo.s32 	%r109, %r108, %r107;
	cvt.rn.f32.s32 	%f63, %r109;
	add.f32 	%f64, %f56, %f63;
	ld.shared.u32 	%r110, [%r11+384];
	mul.lo.s32 	%r111, %r110, %r107;
	cvt.rn.f32.s32 	%f65, %r111;
	add.f32 	%f66, %f58, %f65;
	ld.shared.u32 	%r112, [%r12+384];
	mul.lo.s32 	%r113, %r112, %r107;
	cvt.rn.f32.s32 	%f67, %r113;
	add.f32 	%f68, %f60, %f67;
	ld.shared.u32 	%r114, [%r13+384];
	mul.lo.s32 	%r115, %r114, %r107;
	cvt.rn.f32.s32 	%f69, %r115;
	add.f32 	%f70, %f62, %f69;
	ld.shared.u32 	%r116, [%r5+28];
	ld.shared.u32 	%r117, [%r10+448];
	mul.lo.s32 	%r118, %r117, %r116;
	cvt.rn.f32.s32 	%f71, %r118;
	add.f32 	%f72, %f64, %f71;
	ld.shared.u32 	%r119, [%r11+448];
	mul.lo.s32 	%r120, %r119, %r116;
	cvt.rn.f32.s32 	%f73, %r120;
	add.f32 	%f74, %f66, %f73;
	ld.shared.u32 	%r121, [%r12+448];
	mul.lo.s32 	%r122, %r121, %r116;
	cvt.rn.f32.s32 	%f75, %r122;
	add.f32 	%f76, %f68, %f75;
	ld.shared.u32 	%r123, [%r13+448];
	mul.lo.s32 	%r124, %r123, %r116;
	cvt.rn.f32.s32 	%f77, %r124;
	add.f32 	%f78, %f70, %f77;
	ld.shared.u32 	%r125, [%r5+32];
	ld.shared.u32 	%r126, [%r10+512];
	mul.lo.s32 	%r127, %r126, %r125;
	cvt.rn.f32.s32 	%f79, %r127;
	add.f32 	%f80, %f72, %f79;
	ld.shared.u32 	%r128, [%r11+512];
	mul.lo.s32 	%r129, %r128, %r125;
	cvt.rn.f32.s32 	%f81, %r129;
	add.f32 	%f82, %f74, %f81;
	ld.shared.u32 	%r130, [%r12+512];
	mul.lo.s32 	%r131, %r130, %r125;
	cvt.rn.f32.s32 	%f83, %r131;
	add.f32 	%f84, %f76, %f83;
	ld.shared.u32 	%r132, [%r13+512];
	mul.lo.s32 	%r133, %r132, %r125;
	cvt.rn.f32.s32 	%f85, %r133;
	add.f32 	%f86, %f78, %f85;
	ld.shared.u32 	%r134, [%r5+36];
	ld.shared.u32 	%r135, [%r10+576];
	mul.lo.s32 	%r136, %r135, %r134;
	cvt.rn.f32.s32 	%f87, %r136;
	add.f32 	%f88, %f80, %f87;
	ld.shared.u32 	%r137, [%r11+576];
	mul.lo.s32 	%r138, %r137, %r134;
	cvt.rn.f32.s32 	%f89, %r138;
	add.f32 	%f90, %f82, %f89;
	ld.shared.u32 	%r139, [%r12+576];
	mul.lo.s32 	%r140, %r139, %r134;
	cvt.rn.f32.s32 	%f91, %r140;
	add.f32 	%f92, %f84, %f91;
	ld.shared.u32 	%r141, [%r13+576];
	mul.lo.s32 	%r142, %r141, %r134;
	cvt.rn.f32.s32 	%f93, %r142;
	add.f32 	%f94, %f86, %f93;
	ld.shared.u32 	%r143, [%r5+40];
	ld.shared.u32 	%r144, [%r10+640];
	mul.lo.s32 	%r145, %r144, %r143;
	cvt.rn.f32.s32 	%f95, %r145;
	add.f32 	%f96, %f88, %f95;
	ld.shared.u32 	%r146, [%r11+640];
	mul.lo.s32 	%r147, %r146, %r143;
	cvt.rn.f32.s32 	%f97, %r147;
	add.f32 	%f98, %f90, %f97;
	ld.shared.u32 	%r148, [%r12+640];
	mul.lo.s32 	%r149, %r148, %r143;
	cvt.rn.f32.s32 	%f99, %r149;
	add.f32 	%f100, %f92, %f99;
	ld.shared.u32 	%r150, [%r13+640];
	mul.lo.s32 	%r151, %r150, %r143;
	cvt.rn.f32.s32 	%f101, %r151;
	add.f32 	%f102, %f94, %f101;
	ld.shared.u32 	%r152, [%r5+44];
	ld.shared.u32 	%r153, [%r10+704];
	mul.lo.s32 	%r154, %r153, %r152;
	cvt.rn.f32.s32 	%f103, %r154;
	add.f32 	%f104, %f96, %f103;
	ld.shared.u32 	%r155, [%r11+704];
	mul.lo.s32 	%r156, %r155, %r152;
	cvt.rn.f32.s32 	%f105, %r156;
	add.f32 	%f106, %f98, %f105;
	ld.shared.u32 	%r157, [%r12+704];
	mul.lo.s32 	%r158, %r157, %r152;
	cvt.rn.f32.s32 	%f107, %r158;
	add.f32 	%f108, %f100, %f107;
	ld.shared.u32 	%r159, [%r13+704];
	mul.lo.s32 	%r160, %r159, %r152;
	cvt.rn.f32.s32 	%f109, %r160;
	add.f32 	%f110, %f102, %f109;
	ld.shared.u32 	%r161, [%r5+48];
	ld.shared.u32 	%r162, [%r10+768];
	mul.lo.s32 	%r163, %r162, %r161;
	cvt.rn.f32.s32 	%f111, %r163;
	add.f32 	%f112, %f104, %f111;
	ld.shared.u32 	%r164, [%r11+768];
	mul.lo.s32 	%r165, %r164, %r161;
	cvt.rn.f32.s32 	%f113, %r165;
	add.f32 	%f114, %f106, %f113;
	ld.shared.u32 	%r166, [%r12+768];
	mul.lo.s32 	%r167, %r166, %r161;
	cvt.rn.f32.s32 	%f115, %r167;
	add.f32 	%f116, %f108, %f115;
	ld.shared.u32 	%r168, [%r13+768];
	mul.lo.s32 	%r169, %r168, %r161;
	cvt.rn.f32.s32 	%f117, %r169;
	add.f32 	%f118, %f110, %f117;
	ld.shared.u32 	%r170, [%r5+52];
	ld.shared.u32 	%r171, [%r10+832];
	mul.lo.s32 	%r172, %r171, %r170;
	cvt.rn.f32.s32 	%f119, %r172;
	add.f32 	%f120, %f112, %f119;
	ld.shared.u32 	%r173, [%r11+832];
	mul.lo.s32 	%r174, %r173, %r170;
	cvt.rn.f32.s32 	%f121, %r174;
	add.f32 	%f122, %f114, %f121;
	ld.shared.u32 	%r175, [%r12+832];
	mul.lo.s32 	%r176, %r175, %r170;
	cvt.rn.f32.s32 	%f123, %r176;
	add.f32 	%f124, %f116, %f123;
	ld.shared.u32 	%r177, [%r13+832];
	mul.lo.s32 	%r178, %r177, %r170;
	cvt.rn.f32.s32 	%f125, %r178;
	add.f32 	%f126, %f118, %f125;
	ld.shared.u32 	%r179, [%r5+56];
	ld.shared.u32 	%r180, [%r10+896];
	mul.lo.s32 	%r181, %r180, %r179;
	cvt.rn.f32.s32 	%f127, %r181;
	add.f32 	%f128, %f120, %f127;
	ld.shared.u32 	%r182, [%r11+896];
	mul.lo.s32 	%r183, %r182, %r179;
	cvt.rn.f32.s32 	%f129, %r183;
	add.f32 	%f130, %f122, %f129;
	ld.shared.u32 	%r184, [%r12+896];
	mul.lo.s32 	%r185, %r184, %r179;
	cvt.rn.f32.s32 	%f131, %r185;
	add.f32 	%f132, %f124, %f131;
	ld.shared.u32 	%r186, [%r13+896];
	mul.lo.s32 	%r187, %r186, %r179;
	cvt.rn.f32.s32 	%f133, %r187;
	add.f32 	%f134, %f126, %f133;
	ld.shared.u32 	%r188, [%r5+60];
	ld.shared.u32 	%r189, [%r10+960];
	mul.lo.s32 	%r190, %r189, %r188;
	cvt.rn.f32.s32 	%f135, %r190;
	add.f32 	%f143, %f128, %f135;
	ld.shared.u32 	%r191, [%r11+960];
	mul.lo.s32 	%r192, %r191, %r188;
	cvt.rn.f32.s32 	%f136, %r192;
	add.f32 	%f144, %f130, %f136;
	ld.shared.u32 	%r193, [%r12+960];
	mul.lo.s32 	%r194, %r193, %r188;
	cvt.rn.f32.s32 	%f137, %r194;
	add.f32 	%f145, %f132, %f137;
	ld.shared.u32 	%r195, [%r13+960];
	mul.lo.s32 	%r196, %r195, %r188;
	cvt.rn.f32.s32 	%f138, %r196;
	add.f32 	%f146, %f134, %f138;
	bar.sync 	0;
	add.s32 	%r208, %r208, 1;
	setp.ne.s32 	%p2, %r208, 0;
	add.s32 	%r207, %r207, 16;
	add.s32 	%r206, %r206, %r17;
	@%p2 bra 	$L__BB2_2;
$L__BB2_3:
	cvta.to.global.u64 	%rd16, %rd5;
	cvt.rzi.s32.f32 	%r197, %f143;
	add.s32 	%r198, %r4, %r1;
	mad.lo.s32 	%r199, %r24, %r3, %r198;
	mul.wide.u32 	%rd17, %r199, 4;
	add.s64 	%rd18, %rd16, %rd17;
	st.global.u32 	[%rd18], %r197;
	cvt.rzi.s32.f32 	%r200, %f144;
	add.s32 	%r201, %r199, 16;
	mul.wide.u32 	%rd19, %r201, 4;
	add.s64 	%rd20, %rd16, %rd19;
	st.global.u32 	[%rd20], %r200;
	cvt.rzi.s32.f32 	%r202, %f145;
	add.s32 	%r203, %r199, 32;
	mul.wide.u32 	%rd21, %r203, 4;
	add.s64 	%rd22, %rd16, %rd21;
	st.global.u32 	[%rd22], %r202;
	cvt.rzi.s32.f32 	%r204, %f146;
	add.s32 	%r205, %r199, 48;
	mul.wide.u32 	%rd23, %r205, 4;
	add.s64 	%rd24, %rd16, %rd23;
	st.global.u32 	[%rd24], %r204;
	ret;

}


// ===== COMPILED SASS (sm_100) =====

	.target	sm_100

	.elftype	@"ET_EXEC"


//--------------------- .note.nv.tkinfo           --------------------------
	.section	.note.nv.tkinfo,"",@"SHT_NOTE"
	.sectionflags	@"SHF_NOTE_NV_TKINFO"
	.tkinfo
        /*0018*/ 	.word	0x00000002
        /*0030*/ 	.string	""
        /*0030*/ 	.string	"ptxas"
        /*0030*/ 	.string	"Cuda compilation tools, release 13.0, V13.0.88"
        /*0030*/ 	.string	"Build cuda_13.0.r13.0/compiler.36424714_0"
        /*0030*/ 	.string	"-arch sm_100 -m 64 "



//--------------------- .note.nv.cuinfo           --------------------------
	.section	.note.nv.cuinfo,"",@"SHT_NOTE"
	.sectionflags	@"SHF_NOTE_NV_CUINFO"
        /*0018*/ 	.short	0x0002
        /*001a*/ 	.short	0x0064
        /*001c*/ 	.short	0x0082
	.zero		2


//--------------------- .nv.info                  --------------------------
	.section	.nv.info,"",@"SHT_CUDA_INFO"
	.align	4


	//----- nvinfo : EIATTR_REGCOUNT
	.align		4
        /*0000*/ 	.byte	0x04, 0x2f
        /*0002*/ 	.short	(.L_1 - .L_0)
	.align		4
.L_0:
        /*0004*/ 	.word	index@(_Z11mult_matrixPiS_S_ii)
        /*0008*/ 	.word	0x00000020


	//----- nvinfo : EIATTR_FRAME_SIZE
	.align		4
.L_1:
        /*000c*/ 	.byte	0x04, 0x11
        /*000e*/ 	.short	(.L_3 - .L_2)
	.align		4
.L_2:
        /*0010*/ 	.word	index@(_Z11mult_matrixPiS_S_ii)
        /*0014*/ 	.word	0x00000000


	//----- nvinfo : EIATTR_REGCOUNT
	.align		4
.L_3:
        /*0018*/ 	.byte	0x04, 0x2f
        /*001a*/ 	.short	(.L_5 - .L_4)
	.align		4
.L_4:
        /*001c*/ 	.word	index@(_Z16mult_matrix_tilePiS_S_ii)
        /*0020*/ 	.word	0x0000001e


	//----- nvinfo : EIATTR_FRAME_SIZE
	.align		4
.L_5:
        /*0024*/ 	.byte	0x04, 0x11
        /*0026*/ 	.short	(.L_7 - .L_6)
	.align		4
.L_6:
        /*0028*/ 	.word	index@(_Z16mult_matrix_tilePiS_S_ii)
        /*002c*/ 	.word	0x00000000


	//----- nvinfo : EIATTR_REGCOUNT
	.align		4
.L_7:
        /*0030*/ 	.byte	0x04, 0x2f
        /*0032*/ 	.short	(.L_9 - .L_8)
	.align		4
.L_8:
        /*0034*/ 	.word	index@(_Z18mult_matrix_tile_2PiS_S_ii)
        /*0038*/ 	.word	0x00000020


	//----- nvinfo : EIATTR_FRAME_SIZE
	.align		4
.L_9:
        /*003c*/ 	.byte	0x04, 0x11
        /*003e*/ 	.short	(.L_11 - .L_10)
	.align		4
.L_10:
        /*0040*/ 	.word	index@(_Z18mult_matrix_tile_2PiS_S_ii)
        /*0044*/ 	.word	0x00000000


	//----- nvinfo : EIATTR_MIN_STACK_SIZE
	.align		4
.L_11:
        /*0048*/ 	.byte	0x04, 0x12
        /*004a*/ 	.short	(.L_13 - .L_12)
	.align		4
.L_12:
        /*004c*/ 	.word	index@(_Z18mult_matrix_tile_2PiS_S_ii)
        /*0050*/ 	.word	0x00000000


	//----- nvinfo : EIATTR_MIN_STACK_SIZE
	.align		4
.L_13:
        /*0054*/ 	.byte	0x04, 0x12
        /*0056*/ 	.short	(.L_15 - .L_14)
	.align		4
.L_14:
        /*0058*/ 	.word	index@(_Z16mult_matrix_tilePiS_S_ii)
        /*005c*/ 	.word	0x00000000


	//----- nvinfo : EIATTR_MIN_STACK_SIZE
	.align		4
.L_15:
        /*0060*/ 	.byte	0x04, 0x12
        /*0062*/ 	.short	(.L_17 - .L_16)
	.align		4
.L_16:
        /*0064*/ 	.word	index@(_Z11mult_matrixPiS_S_ii)
        /*0068*/ 	.word	0x00000000
.L_17:


//--------------------- .nv.compat                --------------------------
	.section	.nv.compat,"",@"SHT_CUDA_COMPAT_INFO"
	.align	4
        /*0000*/ 	.byte	0x02, 0x09, 0x00, 0x00, 0x02, 0x02, 0x01, 0x00, 0x02, 0x05, 0x05, 0x00, 0x03, 0x07, 0x01, 0x01
        /*0010*/ 	.byte	0x02, 0x03, 0x00, 0x00, 0x02, 0x06, 0x01, 0x00, 0x04, 0x0b, 0x08, 0x00, 0x09, 0x00, 0x00, 0x00
        /*0020*/ 	.byte	0x00, 0x00, 0x00, 0x00


//--------------------- .nv.info._Z18mult_matrix_tile_2PiS_S_ii --------------------------
	.section	.nv.info._Z18mult_matrix_tile_2PiS_S_ii,"",@"SHT_CUDA_INFO"
	.sectionflags	@""
	.align	4


	//----- nvinfo : EIATTR_CUDA_API_VERSION
	.align		4
        /*0000*/ 	.byte	0x04, 0x37
        /*0002*/ 	.short	(.L_19 - .L_18)
.L_18:
        /*0004*/ 	.word	0x00000082


	//----- nvinfo : EIATTR_KPARAM_INFO
	.align		4
.L_19:
        /*0008*/ 	.byte	0x04, 0x17
        /*000a*/ 	.short	(.L_21 - .L_20)
.L_20:
        /*000c*/ 	.word	0x00000000
        /*0010*/ 	.short	0x0004
        /*0012*/ 	.short	0x001c
        /*0014*/ 	.byte	0x00, 0xf0, 0x11, 0x00


	//----- nvinfo : EIATTR_KPARAM_INFO
	.align		4
.L_21:
        /*0018*/ 	.byte	0x04, 0x17
        /*001a*/ 	.short	(.L_23 - .L_22)
.L_22:
        /*001c*/ 	.word	0x00000000
        /*0020*/ 	.short	0x0003
        /*0022*/ 	.short	0x0018
        /*0024*/ 	.byte	0x00, 0xf0, 0x11, 0x00


	//----- nvinfo : EIATTR_KPARAM_INFO
	.align		4
.L_23:
        /*0028*/ 	.byte	0x04, 0x17
        /*002a*/ 	.short	(.L_25 - .L_24)
.L_24:
        /*002c*/ 	.word	0x00000000
        /*0030*/ 	.short	0x0002
        /*0032*/ 	.short	0x0010
        /*0034*/ 	.byte	0x00, 0xf5, 0x21, 0x00


	//----- nvinfo : EIATTR_KPARAM_INFO
	.align		4
.L_25:
        /*0038*/ 	.byte	0x04, 0x17
        /*003a*/ 	.short	(.L_27 - .L_26)
.L_26:
        /*003c*/ 	.word	0x00000000
        /*0040*/ 	.short	0x0001
        /*0042*/ 	.short	0x0008
        /*0044*/ 	.byte	0x00, 0xf5, 0x21, 0x00


	//----- nvinfo : EIATTR_KPARAM_INFO
	.align		4
.L_27:
        /*0048*/ 	.byte	0x04, 0x17
        /*004a*/ 	.short	(.L_29 - .L_28)
.L_28:
        /*004c*/ 	.word	0x00000000
        /*0050*/ 	.short	0x0000
        /*0052*/ 	.short	0x0000
        /*0054*/ 	.byte	0x00, 0xf5, 0x21, 0x00


	//----- nvinfo : EIATTR_SPARSE_MMA_MASK
	.align		4
.L_29:
        /*0058*/ 	.byte	0x03, 0x50
        /*005a*/ 	.short	0x0000


	//----- nvinfo : EIATTR_MAXREG_COUNT
	.align		4
        /*005c*/ 	.byte	0x03, 0x1b
        /*005e*/ 	.short	0x00ff


	//----- nvinfo : EIATTR_NUM_BARRIERS
	.align		4
        /*0060*/ 	.byte	0x02, 0x4c
        /*0062*/ 	.byte	0x01
	.zero		1


	//----- nvinfo : EIATTR_MERCURY_ISA_VERSION
	.align		4
        /*0064*/ 	.byte	0x03, 0x5f
        /*0066*/ 	.short	0x0101


	//----- nvinfo : EIATTR_VRC_CTA_INIT_COUNT
	.align		4
        /*0068*/ 	.byte	0x02, 0x4a
	.zero		1
	.zero		1


	//----- nvinfo : EIATTR_EXIT_INSTR_OFFSETS
	.align		4
        /*006c*/ 	.byte	0x04, 0x1c
        /*006e*/ 	.short	(.L_31 - .L_30)


	//   ....[0]....
.L_30:
        /*0070*/ 	.word	0x00001600


	//----- nvinfo : EIATTR_CBANK_PARAM_SIZE
	.align		4
.L_31:
        /*0074*/ 	.byte	0x03, 0x19
        /*0076*/ 	.short	0x0020


	//----- nvinfo : EIATTR_PARAM_CBANK
	.align		4
        /*0078*/ 	.byte	0x04, 0x0a
        /*007a*/ 	.short	(.L_33 - .L_32)
	.align		4
.L_32:
        /*007c*/ 	.word	index@(.nv.constant0._Z18mult_matrix_tile_2PiS_S_ii)
        /*0080*/ 	.short	0x0380
        /*0082*/ 	.short	0x0020


	//----- nvinfo : EIATTR_SW_WAR
	.align		4
.L_33:
        /*0084*/ 	.byte	0x04, 0x36
        /*0086*/ 	.short	(.L_35 - .L_34)
.L_34:
        /*0088*/ 	.word	0x00000008
.L_35:


//--------------------- .nv.info._Z16mult_matrix_tilePiS_S_ii --------------------------
	.section	.nv.info._Z16mult_matrix_tilePiS_S_ii,"",@"SHT_CUDA_INFO"
	.sectionflags	@""
	.align	4


	//----- nvinfo : EIATTR_CUDA_API_VERSION
	.align		4
        /*0000*/ 	.byte	0x04, 0x37
        /*0002*/ 	.short	(.L_37 - .L_36)
.L_36:
        /*0004*/ 	.word	0x00000082


	//----- nvinfo : EIATTR_KPARAM_INFO
	.align		4
.L_37:
        /*0008*/ 	.byte	0x04, 0x17
        /*000a*/ 	.short	(.L_39 - .L_38)
.L_38:
        /*000c*/ 	.word	0x00000000
        /*0010*/ 	.short	0x0004
        /*0012*/ 	.short	0x001c
        /*0014*/ 	.byte	0x00, 0xf0, 0x11, 0x00


	//----- nvinfo : EIATTR_KPARAM_INFO
	.align		4
.L_39:
        /*0018*/ 	.byte	0x04, 0x17
        /*001a*/ 	.short	(.L_41 - .L_40)
.L_40:
        /*001c*/ 	.word	0x00000000
        /*0020*/ 	.short	0x0003
        /*0022*/ 	.short	0x0018
        /*0024*/ 	.byte	0x00, 0xf0, 0x11, 0x00


	//----- nvinfo : EIATTR_KPARAM_INFO
	.align		4
.L_41:
        /*0028*/ 	.byte	0x04, 0x17
        /*002a*/ 	.short	(.L_43 - .L_42)
.L_42:
        /*002c*/ 	.word	0x00000000
        /*0030*/ 	.short	0x0002
        /*0032*/ 	.short	0x0010
        /*0034*/ 	.byte	0x00, 0xf5, 0x21, 0x00


	//----- nvinfo : EIATTR_KPARAM_INFO
	.align		4
.L_43:
        /*0038*/ 	.byte	0x04, 0x17
        /*003a*/ 	.short	(.L_45 - .L_44)
.L_44:
        /*003c*/ 	.word	0x00000000
        /*0040*/ 	.short	0x0001
        /*0042*/ 	.short	0x0008
        /*0044*/ 	.byte	0x00, 0xf5, 0x21, 0x00


	//----- nvinfo : EIATTR_KPARAM_INFO
	.align		4
.L_45:
        /*0048*/ 	.byte	0x04, 0x17
        /*004a*/ 	.short	(.L_47 - .L_46)
.L_46:
        /*004c*/ 	.word	0x00000000
        /*0050*/ 	.short	0x0000
        /*0052*/ 	.short	0x0000
        /*0054*/ 	.byte	0x00, 0xf5, 0x21, 0x00


	//----- nvinfo : EIATTR_SPARSE_MMA_MASK
	.align		4
.L_47:
        /*0058*/ 	.byte	0x03, 0x50
        /*005a*/ 	.short	0x0000


	//----- nvinfo : EIATTR_MAXREG_COUNT
	.align		4
        /*005c*/ 	.byte	0x03, 0x1b
        /*005e*/ 	.short	0x00ff


	//----- nvinfo : EIATTR_NUM_BARRIERS
	.align		4
        /*0060*/ 	.byte	0x02, 0x4c
        /*0062*/ 	.byte	0x01
	.zero		1


	//----- nvinfo : EIATTR_MERCURY_ISA_VERSION
	.align		4
        /*0064*/ 	.byte	0x03, 0x5f
        /*0066*/ 	.short	0x0101


	//----- nvinfo : EIATTR_VRC_CTA_INIT_COUNT
	.align		4
        /*0068*/ 	.byte	0x02, 0x4a
	.zero		1
	.zero		1


	//----- nvinfo : EIATTR_EXIT_INSTR_OFFSETS
	.align		4
        /*006c*/ 	.byte	0x04, 0x1c
        /*006e*/ 	.short	(.L_49 - .L_48)


	//   ....[0]....
.L_48:
        /*0070*/ 	.word	0x00000750


	//----- nvinfo : EIATTR_CBANK_PARAM_SIZE
	.align		4
.L_49:
        /*0074*/ 	.byte	0x03, 0x19
        /*0076*/ 	.short	0x0020


	//----- nvinfo : EIATTR_PARAM_CBANK
	.align		4
        /*0078*/ 	.byte	0x04, 0x0a
        /*007a*/ 	.short	(.L_51 - .L_50)
	.align		4
.L_50:
        /*007c*/ 	.word	index@(.nv.constant0._Z16mult_matrix_tilePiS_S_ii)
        /*0080*/ 	.short	0x0380
        /*0082*/ 	.short	0x0020


	//----- nvinfo : EIATTR_SW_WAR
	.align		4
.L_51:
        /*0084*/ 	.byte	0x04, 0x36
        /*0086*/ 	.short	(.L_53 - .L_52)
.L_52:
        /*0088*/ 	.word	0x00000008
.L_53:


//--------------------- .nv.info._Z11mult_matrixPiS_S_ii --------------------------
	.section	.nv.info._Z11mult_matrixPiS_S_ii,"",@"SHT_CUDA_INFO"
	.sectionflags	@""
	.align	4


	//----- nvinfo : EIATTR_CUDA_API_VERSION
	.align		4
        /*0000*/ 	.byte	0x04, 0x37
        /*0002*/ 	.short	(.L_55 - .L_54)
.L_54:
        /*0004*/ 	.word	0x00000082


	//----- nvinfo : EIATTR_KPARAM_INFO
	.align		4
.L_55:
        /*0008*/ 	.byte	0x04, 0x17
        /*000a*/ 	.short	(.L_57 - .L_56)
.L_56:
        /*000c*/ 	.word	0x00000000
        /*0010*/ 	.short	0x0004
        /*0012*/ 	.short	0x001c
        /*0014*/ 	.byte	0x00, 0xf0, 0x11, 0x00


	//----- nvinfo : EIATTR_KPARAM_INFO
	.align		4
.L_57:
        /*0018*/ 	.byte	0x04, 0x17
        /*001a*/ 	.short	(.L_59 - .L_58)
.L_58:
        /*001c*/ 	.word	0x00000000
        /*0020*/ 	.short	0x0003
        /*0022*/ 	.short	0x0018
        /*0024*/ 	.byte	0x00, 0xf0, 0x11, 0x00


	//----- nvinfo : EIATTR_KPARAM_INFO
	.align		4
.L_59:
        /*0028*/ 	.byte	0x04, 0x17
        /*002a*/ 	.short	(.L_61 - .L_60)
.L_60:
        /*002c*/ 	.word	0x00000000
        /*0030*/ 	.short	0x0002
        /*0032*/ 	.short	0x0010
        /*0034*/ 	.byte	0x00, 0xf5, 0x21, 0x00


	//----- nvinfo : EIATTR_KPARAM_INFO
	.align		4
.L_61:
        /*0038*/ 	.byte	0x04, 0x17
        /*003a*/ 	.short	(.L_63 - .L_62)
.L_62:
        /*003c*/ 	.word	0x00000000
        /*0040*/ 	.short	0x0001
        /*0042*/ 	.short	0x0008
        /*0044*/ 	.byte	0x00, 0xf5, 0x21, 0x00


	//----- nvinfo : EIATTR_KPARAM_INFO
	.align		4
.L_63:
        /*0048*/ 	.byte	0x04, 0x17
        /*004a*/ 	.short	(.L_65 - .L_64)
.L_64:
        /*004c*/ 	.word	0x00000000
        /*0050*/ 	.short	0x0000
        /*0052*/ 	.short	0x0000
        /*0054*/ 	.byte	0x00, 0xf5, 0x21, 0x00


	//----- nvinfo : EIATTR_SPARSE_MMA_MASK
	.align		4
.L_65:
        /*0058*/ 	.byte	0x03, 0x50
        /*005a*/ 	.short	0x0000


	//----- nvinfo : EIATTR_MAXREG_COUNT
	.align		4
        /*005c*/ 	.byte	0x03, 0x1b
        /*005e*/ 	.short	0x00ff


	//----- nvinfo : EIATTR_MERCURY_ISA_VERSION
	.align		4
        /*0060*/ 	.byte	0x03, 0x5f
        /*0062*/ 	.short	0x0101


	//----- nvinfo : EIATTR_VRC_CTA_INIT_COUNT
	.align		4
        /*0064*/ 	.byte	0x02, 0x4a
	.zero		1
	.zero		1


	//----- nvinfo : EIATTR_EXIT_INSTR_OFFSETS
	.align		4
        /*0068*/ 	.byte	0x04, 0x1c
        /*006a*/ 	.short	(.L_67 - .L_66)


	//   ....[0]....
.L_66:
        /*006c*/ 	.word	0x000000c0


	//   ....[1]....
        /*0070*/ 	.word	0x000008a0


	//----- nvinfo : EIATTR_CBANK_PARAM_SIZE
	.align		4
.L_67:
        /*0074*/ 	.byte	0x03, 0x19
        /*0076*/ 	.short	0x0020


	//----- nvinfo : EIATTR_PARAM_CBANK
	.align		4
        /*0078*/ 	.byte	0x04, 0x0a
        /*007a*/ 	.short	(.L_69 - .L_68)
	.align		4
.L_68:
        /*007c*/ 	.word	index@(.nv.constant0._Z11mult_matrixPiS_S_ii)
        /*0080*/ 	.short	0x0380
        /*0082*/ 	.short	0x0020


	//----- nvinfo : EIATTR_SW_WAR
	.align		4
.L_69:
        /*0084*/ 	.byte	0x04, 0x36
        /*0086*/ 	.short	(.L_71 - .L_70)
.L_70:
        /*0088*/ 	.word	0x00000008
.L_71:


//--------------------- .nv.callgraph             --------------------------
	.section	.nv.callgraph,"",@"SHT_CUDA_CALLGRAPH"
	.align	4
	.sectionentsize	8
	.align		4
        /*0000*/ 	.word	0x00000000
	.align		4
        /*0004*/ 	.word	0xffffffff
	.align		4
        /*0008*/ 	.word	0x00000000
	.align		4
        /*000c*/ 	.word	0xfffffffe
	.align		4
        /*0010*/ 	.word	0x00000000
	.align		4
        /*0014*/ 	.word	0xfffffffd
	.align		4
        /*0018*/ 	.word	0x00000000
	.align		4
        /*001c*/ 	.word	0xfffffffc


//--------------------- .text._Z18mult_matrix_tile_2PiS_S_ii --------------------------
	.section	.text._Z18mult_matrix_tile_2PiS_S_ii,"ax",@progbits
	.align	128
        .global         _Z18mult_matrix_tile_2PiS_S_ii
        .type           _Z18mult_matrix_tile_2PiS_S_ii,@function
        .size           _Z18mult_matrix_tile_2PiS_S_ii,(.L_x_11 - _Z18mult_matrix_tile_2PiS_S_ii)
        .other          _Z18mult_matrix_tile_2PiS_S_ii,@"STO_CUDA_ENTRY STV_DEFAULT"
_Z18mult_matrix_tile_2PiS_S_ii:
.text._Z18mult_matrix_tile_2PiS_S_ii:
[----:B------:R-:W-:Y:S08]  /*0000*/  LDC R1, c[0x0][0x37c] ;  /* 0x0000df00ff017b82 */ /* 0x000ff00000000800 */
[----:B------:R-:W0:Y:S01]  /*0010*/  LDC R6, c[0x0][0x398] ;  /* 0x0000e600ff067b82 */ /* 0x000e220000000800 */
[----:B------:R-:W1:Y:S01]  /*0020*/  S2R R19, SR_CTAID.Y ;  /* 0x0000000000137919 */ /* 0x000e620000002600 */
[----:B------:R-:W2:Y:S01]  /*0030*/  LDCU.64 UR10, c[0x0][0x358] ;  /* 0x00006b00ff0a77ac */ /* 0x000ea20008000a00 */
[----:B------:R-:W-:Y:S01]  /*0040*/  HFMA2 R24, -RZ, RZ, 0, 0 ;  /* 0x00000000ff187431 */ /* 0x000fe200000001ff */
[----:B------:R-:W-:Y:S01]  /*0050*/  CS2R R22, SRZ ;  /* 0x0000000000167805 */ /* 0x000fe2000001ff00 */
[----:B------:R-:W1:Y:S01]  /*0060*/  S2R R8, SR_TID.Y ;  /* 0x0000000000087919 */ /* 0x000e620000002200 */
[----:B------:R-:W-:Y:S01]  /*0070*/  MOV R21, RZ ;  /* 0x000000ff00157202 */ /* 0x000fe20000000f00 */
[----:B------:R-:W3:Y:S01]  /*0080*/  S2R R4, SR_CTAID.X ;  /* 0x0000000000047919 */ /* 0x000ee20000002500 */
[----:B------:R-:W4:Y:S01]  /*0090*/  S2R R3, SR_TID.X ;  /* 0x0000000000037919 */ /* 0x000f220000002100 */
[----:B0-----:R-:W-:-:S04]  /*00a0*/  IADD3 R0, PT, PT, R6, 0xf, RZ ;  /* 0x0000000f06007810 */ /* 0x001fc80007ffe0ff */
[----:B------:R-:W-:Y:S02]  /*00b0*/  ISETP.GE.U32.AND P0, PT, R0, 0x1f, PT ;  /* 0x0000001f0000780c */ /* 0x000fe40003f06070 */
[----:B-1----:R-:W-:-:S11]  /*00c0*/  LEA R19, R19, R8, 0x4 ;  /* 0x0000000813137211 */ /* 0x002fd600078e20ff */
[----:B--234-:R-:W-:Y:S05]  /*00d0*/  @!P0 BRA `(.L_x_0) ;  /* 0x0000001400008947 */ /* 0x01cfea0003800000 */
[----:B------:R-:W0:Y:S01]  /*00e0*/  S2UR UR8, SR_CgaCtaId ;  /* 0x00000000000879c3 */ /* 0x000e220000008800 */
[----:B------:R-:W-:Y:S01]  /*00f0*/  UMOV UR4, 0x400 ;  /* 0x0000040000047882 */ /* 0x000fe20000000000 */
[----:B------:R-:W-:Y:S01]  /*0100*/  SHF.R.S32.HI R5, RZ, 0x1f, R6 ;  /* 0x0000001fff057819 */ /* 0x000fe20000011406 */
[----:B------:R-:W-:Y:S01]  /*0110*/  UIADD3 UR5, UPT, UPT, UR4, 0x400, URZ ;  /* 0x0000040004057890 */ /* 0x000fe2000fffe0ff */
[-CC-:B------:R-:W-:Y:S01]  /*0120*/  IMAD R7, R8, R6.reuse, R3.reuse ;  /* 0x0000000608077224 */ /* 0x180fe200078e0203 */
[----:B------:R-:W-:Y:S01]  /*0130*/  UIADD3 UR6, UPT, UPT, UR4, 0x800, URZ ;  /* 0x0000080004067890 */ /* 0x000fe2000fffe0ff */
[-C--:B------:R-:W-:Y:S01]  /*0140*/  LEA.HI R5, R5, R6.reuse, RZ, 0x4 ;  /* 0x0000000605057211 */ /* 0x080fe200078f20ff */
[----:B------:R-:W-:Y:S01]  /*0150*/  UIADD3 UR7, UPT, UPT, UR4, 0xc00, URZ ;  /* 0x00000c0004077890 */ /* 0x000fe2000fffe0ff */
[----:B------:R-:W-:Y:S01]  /*0160*/  IMAD R2, R19, R6, R3 ;  /* 0x0000000613027224 */ /* 0x000fe200078e0203 */
[----:B------:R-:W-:Y:S02]  /*0170*/  LEA R7, R4, R7, 0x6 ;  /* 0x0000000704077211 */ /* 0x000fe400078e30ff */
[----:B------:R-:W-:-:S02]  /*0180*/  CS2R R22, SRZ ;  /* 0x0000000000167805 */ /* 0x000fc4000001ff00 */
[----:B------:R-:W-:Y:S02]  /*0190*/  SHF.R.S32.HI R5, RZ, 0x4, R5 ;  /* 0x00000004ff057819 */ /* 0x000fe40000011405 */
[----:B------:R-:W-:Y:S02]  /*01a0*/  IADD3 R0, PT, PT, R7, 0x20, RZ ;  /* 0x0000002007007810 */ /* 0x000fe40007ffe0ff */
[----:B------:R-:W-:Y:S02]  /*01b0*/  VIMNMX.U32 R13, PT, PT, R5, 0x1, !PT ;  /* 0x00000001050d7848 */ /* 0x000fe40007fe0000 */
[----:B------:R-:W-:Y:S02]  /*01c0*/  MOV R21, RZ ;  /* 0x000000ff00157202 */ /* 0x000fe40000000f00 */
[----:B------:R-:W-:Y:S02]  /*01d0*/  MOV R24, RZ ;  /* 0x000000ff00187202 */ /* 0x000fe40000000f00 */
[----:B------:R-:W-:Y:S01]  /*01e0*/  IADD3 R13, PT, PT, -R13, RZ, RZ ;  /* 0x000000ff0d0d7210 */ /* 0x000fe20007ffe1ff */
[----:B0-----:R-:W-:-:S02]  /*01f0*/  ULEA UR9, UR8, UR4, 0x18 ;  /* 0x0000000408097291 */ /* 0x001fc4000f8ec0ff */
[----:B------:R-:W-:Y:S02]  /*0200*/  UIADD3 UR4, UPT, UPT, UR4, 0x1000, URZ ;  /* 0x0000100004047890 */ /* 0x000fe4000fffe0ff */
[----:B------:R-:W-:Y:S02]  /*0210*/  ULEA UR5, UR8, UR5, 0x18 ;  /* 0x0000000508057291 */ /* 0x000fe4000f8ec0ff */
[----:B------:R-:W-:Y:S01]  /*0220*/  ULEA UR6, UR8, UR6, 0x18 ;  /* 0x0000000608067291 */ /* 0x000fe2000f8ec0ff */
[----:B------:R-:W-:Y:S01]  /*0230*/  LEA R20, R8, UR9, 0x6 ;  /* 0x0000000908147c11 */ /* 0x000fe2000f8e30ff */
[----:B------:R-:W-:Y:S02]  /*0240*/  ULEA UR7, UR8, UR7, 0x18 ;  /* 0x0000000708077291 */ /* 0x000fe4000f8ec0ff */
[----:B------:R-:W-:Y:S01]  /*0250*/  ULEA UR4, UR8, UR4, 0x18 ;  /* 0x0000000408047291 */ /* 0x000fe2000f8ec0ff */
[C---:B------:R-:W-:Y:S02]  /*0260*/  LEA R18, R3.reuse, UR5, 0x2 ;  /* 0x0000000503127c11 */ /* 0x040fe4000f8e10ff */
[----:B------:R-:W-:-:S02]  /*0270*/  LEA R5, R3, UR6, 0x2 ;  /* 0x0000000603057c11 */ /* 0x000fc4000f8e10ff */
[C---:B------:R-:W-:Y:S02]  /*0280*/  LEA R7, R3.reuse, UR7, 0x2 ;  /* 0x0000000703077c11 */ /* 0x040fe4000f8e10ff */
[----:B------:R-:W-:Y:S02]  /*0290*/  LEA R12, R3, UR4, 0x2 ;  /* 0x00000004030c7c11 */ /* 0x000fe4000f8e10ff */
[C---:B------:R-:W-:Y:S02]  /*02a0*/  LEA R14, R8.reuse, R18, 0x6 ;  /* 0x00000012080e7211 */ /* 0x040fe400078e30ff */
[C---:B------:R-:W-:Y:S02]  /*02b0*/  LEA R15, R8.reuse, R5, 0x6 ;  /* 0x00000005080f7211 */ /* 0x040fe400078e30ff */
[C---:B------:R-:W-:Y:S02]  /*02c0*/  LEA R16, R8.reuse, R7, 0x6 ;  /* 0x0000000708107211 */ /* 0x040fe400078e30ff */
[----:B------:R-:W-:-:S07]  /*02d0*/  LEA R17, R8, R12, 0x6 ;  /* 0x0000000c08117211 */ /* 0x000fce00078e30ff */
.L_x_1:
[----:B------:R-:W0:Y:S02]  /*02e0*/  LDC.64 R8, c[0x0][0x380] ;  /* 0x0000e000ff087b82 */ /* 0x000e240000000a00 */
[----:B0-----:R-:W-:-:S05]  /*02f0*/  IMAD.WIDE.U32 R8, R2, 0x4, R8 ;  /* 0x0000000402087825 */ /* 0x001fca00078e0008 */
[----:B------:R0:W2:Y:S01]  /*0300*/  LDG.E R11, desc[UR10][R8.64] ;  /* 0x0000000a080b7981 */ /* 0x0000a2000c1e1900 */
[C---:B------:R-:W-:Y:S02]  /*0310*/  IADD3 R27, PT, PT, R0.reuse, -0x20, RZ ;  /* 0xffffffe0001b7810 */ /* 0x040fe40007ffe0ff */
[----:B------:R-:W-:Y:S02]  /*0320*/  LEA R28, R3, R20, 0x2 ;  /* 0x00000014031c7211 */ /* 0x000fe400078e10ff */
[----:B------:R-:W-:Y:S01]  /*0330*/  IADD3 R25, PT, PT, R0, -0x10, RZ ;  /* 0xfffffff000197810 */ /* 0x000fe20007ffe0ff */
[----:B0-----:R-:W0:Y:S02]  /*0340*/  LDC.64 R8, c[0x0][0x388] ;  /* 0x0000e200ff087b82 */ /* 0x001e240000000a00 */
[--C-:B0-----:R-:W-:Y:S01]  /*0350*/  IMAD.WIDE.U32 R26, R27, 0x4, R8.reuse ;  /* 0x000000041b1a7825 */ /* 0x101fe200078e0008 */
[----:B--2---:R0:W-:Y:S03]  /*0360*/  STS [R28], R11 ;  /* 0x0000000b1c007388 */ /* 0x0041e60000000800 */
[----:B0-----:R-:W-:-:S02]  /*0370*/  IMAD.WIDE.U32 R10, R25, 0x4, R8 ;  /* 0x00000004190a7825 */ /* 0x001fc400078e0008 */
[----:B------:R0:W2:Y:S02]  /*0380*/  LDG.E R25, desc[UR10][R26.64] ;  /* 0x0000000a1a197981 */ /* 0x0000a4000c1e1900 */
[C---:B------:R-:W-:Y:S02]  /*0390*/  IMAD.WIDE.U32 R28, R0.reuse, 0x4, R8 ;  /* 0x00000004001c7825 */ /* 0x040fe400078e0008 */
[----:B------:R-:W3:Y:S04]  /*03a0*/  LDG.E R10, desc[UR10][R10.64] ;  /* 0x0000000a0a0a7981 */ /* 0x000ee8000c1e1900 */
[----:B------:R-:W4:Y:S01]  /*03b0*/  LDG.E R29, desc[UR10][R28.64] ;  /* 0x0000000a1c1d7981 */ /* 0x000f22000c1e1900 */
[----:B0-----:R-:W-:-:S05]  /*03c0*/  IADD3 R27, PT, PT, R0, 0x10, RZ ;  /* 0x00000010001b7810 */ /* 0x001fca0007ffe0ff */
[----:B------:R-:W-:-:S06]  /*03d0*/  IMAD.WIDE.U32 R26, R27, 0x4, R8 ;  /* 0x000000041b1a7825 */ /* 0x000fcc00078e0008 */
[----:B------:R-:W5:Y:S01]  /*03e0*/  LDG.E R26, desc[UR10][R26.64] ;  /* 0x0000000a1a1a7981 */ /* 0x000f62000c1e1900 */
[----:B------:R-:W-:Y:S02]  /*03f0*/  IADD3 R13, PT, PT, R13, 0x1, RZ ;  /* 0x000000010d0d7810 */ /* 0x000fe40007ffe0ff */
[----:B------:R-:W-:Y:S02]  /*0400*/  IADD3 R2, PT, PT, R2, 0x10, RZ ;  /* 0x0000001002027810 */ /* 0x000fe40007ffe0ff */
[----:B------:R-:W-:Y:S02]  /*0410*/  ISETP.NE.AND P0, PT, R13, RZ, PT ;  /* 0x000000ff0d00720c */ /* 0x000fe40003f05270 */
[----:B------:R-:W-:Y:S01]  /*0420*/  LEA R0, R6, R0, 0x4 ;  /* 0x0000000006007211 */ /* 0x000fe200078e20ff */
[----:B--2---:R-:W-:Y:S04]  /*0430*/  STS [R14], R25 ;  /* 0x000000190e007388 */ /* 0x004fe80000000800 */
[----:B---3--:R-:W-:Y:S04]  /*0440*/  STS [R15], R10 ;  /* 0x0000000a0f007388 */ /* 0x008fe80000000800 */
[----:B----4-:R-:W-:Y:S04]  /*0450*/  STS [R16], R29 ;  /* 0x0000001d10007388 */ /* 0x010fe80000000800 */
[----:B-----5:R-:W-:Y:S01]  /*0460*/  STS [R17], R26 ;  /* 0x0000001a11007388 */ /* 0x020fe20000000800 */
[----:B------:R-:W-:Y:S06]  /*0470*/  BAR.SYNC.DEFER_BLOCKING 0x0 ;  /* 0x0000000000007b1d */ /* 0x000fec0000010000 */
[----:B------:R-:W-:Y:S04]  /*0480*/  LDS R27, [R18] ;  /* 0x00000000121b7984 */ /* 0x000fe80000000800 */
[----:B------:R-:W0:Y:S04]  /*0490*/  LDS.128 R8, [R20] ;  /* 0x0000000014087984 */ /* 0x000e280000000c00 */
[----:B------:R-:W1:Y:S04]  /*04a0*/  LDS R25, [R5] ;  /* 0x0000000005197984 */ /* 0x000e680000000800 */
[----:B------:R-:W2:Y:S01]  /*04b0*/  LDS R29, [R18+0x80] ;  /* 0x00008000121d7984 */ /* 0x000ea20000000800 */
[----:B0-----:R-:W-:-:S02]  /*04c0*/  IMAD R28, R8, R27, RZ ;  /* 0x0000001b081c7224 */ /* 0x001fc400078e02ff */
[----:B-1----:R-:W-:-:S03]  /*04d0*/  IMAD R27, R8, R25, RZ ;  /* 0x00000019081b7224 */ /* 0x002fc600078e02ff */
[----:B------:R-:W-:Y:S01]  /*04e0*/  I2FP.F32.S32 R28, R28 ;  /* 0x0000001c001c7245 */ /* 0x000fe20000201400 */
[----:B------:R-:W0:Y:S01]  /*04f0*/  LDS R25, [R7] ;  /* 0x0000000007197984 */ /* 0x000e220000000800 */
[----:B--2---:R-:W-:Y:S01]  /*0500*/  IMAD R29, R29, R10, RZ ;  /* 0x0000000a1d1d7224 */ /* 0x004fe200078e02ff */
[----:B------:R-:W-:Y:S02]  /*0510*/  I2FP.F32.S32 R27, R27 ;  /* 0x0000001b001b7245 */ /* 0x000fe40000201400 */
[----:B------:R-:W-:Y:S02]  /*0520*/  FADD R23, R28, R23 ;  /* 0x000000171c177221 */ /* 0x000fe40000000000 */
[----:B------:R-:W1:Y:S01]  /*0530*/  LDS R28, [R12+0x40] ;  /* 0x000040000c1c7984 */ /* 0x000e620000000800 */
[----:B------:R-:W-:Y:S01]  /*0540*/  I2FP.F32.S32 R29, R29 ;  /* 0x0000001d001d7245 */ /* 0x000fe20000201400 */
[----:B------:R-:W-:Y:S02]  /*0550*/  FADD R22, R27, R22 ;  /* 0x000000161b167221 */ /* 0x000fe40000000000 */
[----:B------:R-:W2:Y:S01]  /*0560*/  LDS R27, [R12] ;  /* 0x000000000c1b7984 */ /* 0x000ea20000000800 */
[----:B0-----:R-:W-:-:S05]  /*0570*/  IMAD R25, R8, R25, RZ ;  /* 0x0000001908197224 */ /* 0x001fca00078e02ff */
[----:B------:R-:W-:Y:S01]  /*0580*/  I2FP.F32.S32 R25, R25 ;  /* 0x0000001900197245 */ /* 0x000fe20000201400 */
[----:B-1----:R-:W-:Y:S02]  /*0590*/  IMAD R28, R28, R9, RZ ;  /* 0x000000091c1c7224 */ /* 0x002fe400078e02ff */
[----:B--2---:R-:W-:Y:S02]  /*05a0*/  IMAD R27, R8, R27, RZ ;  /* 0x0000001b081b7224 */ /* 0x004fe400078e02ff */
[----:B------:R-:W-:Y:S01]  /*05b0*/  FADD R24, R25, R24 ;  /* 0x0000001819187221 */ /* 0x000fe20000000000 */
[----:B------:R-:W0:Y:S01]  /*05c0*/  LDS R8, [R18+0x40] ;  /* 0x0000400012087984 */ /* 0x000e220000000800 */
[----:B------:R-:W-:Y:S02]  /*05d0*/  I2FP.F32.S32 R28, R28 ;  /* 0x0000001c001c7245 */ /* 0x000fe40000201400 */
[----:B------:R-:W-:Y:S01]  /*05e0*/  I2FP.F32.S32 R26, R27 ;  /* 0x0000001b001a7245 */ /* 0x000fe20000201400 */
[----:B------:R-:W1:Y:S04]  /*05f0*/  LDS R25, [R5+0x40] ;  /* 0x0000400005197984 */ /* 0x000e680000000800 */
[----:B------:R-:W-:Y:S01]  /*0600*/  FADD R21, R26, R21 ;  /* 0x000000151a157221 */ /* 0x000fe20000000000 */
[----:B------:R-:W2:Y:S03]  /*0610*/  LDS R27, [R5+0x80] ;  /* 0x00008000051b7984 */ /* 0x000ea60000000800 */
[----:B------:R-:W-:Y:S01]  /*0620*/  FADD R21, R21, R28 ;  /* 0x0000001c15157221 */ /* 0x000fe20000000000 */
[----:B------:R-:W3:Y:S04]  /*0630*/  LDS R26, [R7+0x40] ;  /* 0x00004000071a7984 */ /* 0x000ee80000000800 */
[----:B------:R-:W-:Y:S01]  /*0640*/  LDS R28, [R5+0xc0] ;  /* 0x0000c000051c7984 */ /* 0x000fe20000000800 */
[----:B0-----:R-:W-:-:S02]  /*0650*/  IMAD R8, R8, R9, RZ ;  /* 0x0000000908087224 */ /* 0x001fc400078e02ff */
[----:B-1----:R-:W-:-:S03]  /*0660*/  IMAD R25, R25, R9, RZ ;  /* 0x0000000919197224 */ /* 0x002fc600078e02ff */
[----:B------:R-:W-:Y:S01]  /*0670*/  I2FP.F32.S32 R8, R8 ;  /* 0x0000000800087245 */ /* 0x000fe20000201400 */
[----:B--2---:R-:W-:-:S04]  /*0680*/  IMAD R27, R27, R10, RZ ;  /* 0x0000000a1b1b7224 */ /* 0x004fc800078e02ff */
[----:B------:R-:W-:Y:S01]  /*0690*/  FADD R8, R23, R8 ;  /* 0x0000000817087221 */ /* 0x000fe20000000000 */
[----:B------:R-:W-:Y:S01]  /*06a0*/  I2FP.F32.S32 R23, R25 ;  /* 0x0000001900177245 */ /* 0x000fe20000201400 */
[----:B---3--:R-:W-:Y:S02]  /*06b0*/  IMAD R26, R26, R9, RZ ;  /* 0x000000091a1a7224 */ /* 0x008fe400078e02ff */
[----:B------:R-:W-:Y:S01]  /*06c0*/  FADD R8, R8, R29 ;  /* 0x0000001d08087221 */ /* 0x000fe20000000000 */
[----:B------:R-:W0:Y:S01]  /*06d0*/  LDS R9, [R7+0x80] ;  /* 0x0000800007097984 */ /* 0x000e220000000800 */
[----:B------:R-:W-:Y:S01]  /*06e0*/  FADD R23, R22, R23 ;  /* 0x0000001716177221 */ /* 0x000fe20000000000 */
[----:B------:R-:W-:Y:S02]  /*06f0*/  I2FP.F32.S32 R25, R26 ;  /* 0x0000001a00197245 */ /* 0x000fe40000201400 */
[----:B------:R-:W-:Y:S03]  /*0700*/  LDS R29, [R18+0x180] ;  /* 0x00018000121d7984 */ /* 0x000fe60000000800 */
[----:B------:R-:W-:Y:S01]  /*0710*/  FADD R22, R24, R25 ;  /* 0x0000001918167221 */ /* 0x000fe20000000000 */
[----:B------:R-:W-:Y:S01]  /*0720*/  I2FP.F32.S32 R24, R27 ;  /* 0x0000001b00187245 */ /* 0x000fe20000201400 */
[----:B------:R-:W1:Y:S04]  /*0730*/  LDS R25, [R12+0x80] ;  /* 0x000080000c197984 */ /* 0x000e680000000800 */
[----:B------:R-:W-:Y:S01]  /*0740*/  FADD R23, R23, R24 ;  /* 0x0000001817177221 */ /* 0x000fe20000000000 */
[----:B------:R-:W-:Y:S04]  /*0750*/  LDS R27, [R5+0x100] ;  /* 0x00010000051b7984 */ /* 0x000fe80000000800 */
[----:B------:R-:W2:Y:S01]  /*0760*/  LDS R24, [R18+0xc0] ;  /* 0x0000c00012187984 */ /* 0x000ea20000000800 */
[----:B0-----:R-:W-:-:S05]  /*0770*/  IMAD R9, R9, R10, RZ ;  /* 0x0000000a09097224 */ /* 0x001fca00078e02ff */
[----:B------:R-:W-:-:S05]  /*0780*/  I2FP.F32.S32 R9, R9 ;  /* 0x0000000900097245 */ /* 0x000fca0000201400 */
[----:B------:R-:W-:Y:S01]  /*0790*/  FADD R22, R22, R9 ;  /* 0x0000000916167221 */ /* 0x000fe20000000000 */
[----:B-1----:R-:W-:Y:S01]  /*07a0*/  IMAD R25, R25, R10, RZ ;  /* 0x0000000a19197224 */ /* 0x002fe200078e02ff */
[----:B------:R-:W0:Y:S04]  /*07b0*/  LDS R9, [R7+0xc0] ;  /* 0x0000c00007097984 */ /* 0x000e280000000800 */
[----:B------:R-:W1:Y:S01]  /*07c0*/  LDS R10, [R12+0xc0] ;  /* 0x0000c0000c0a7984 */ /* 0x000e620000000800 */
[----:B------:R-:W-:Y:S01]  /*07d0*/  I2FP.F32.S32 R26, R25 ;  /* 0x00000019001a7245 */ /* 0x000fe20000201400 */
[-C--:B--2---:R-:W-:Y:S02]  /*07e0*/  IMAD R25, R24, R11.reuse, RZ ;  /* 0x0000000b18197224 */ /* 0x084fe400078e02ff */
[----:B------:R-:W-:-:S02]  /*07f0*/  IMAD R24, R28, R11, RZ ;  /* 0x0000000b1c187224 */ /* 0x000fc400078e02ff */
[----:B------:R-:W-:Y:S01]  /*0800*/  FADD R21, R21, R26 ;  /* 0x0000001a15157221 */ /* 0x000fe20000000000 */
[----:B------:R-:W-:Y:S01]  /*0810*/  LDS R28, [R5+0x140] ;  /* 0x00014000051c7984 */ /* 0x000fe20000000800 */
[----:B------:R-:W-:Y:S01]  /*0820*/  I2FP.F32.S32 R25, R25 ;  /* 0x0000001900197245 */ /* 0x000fe20000201400 */
[-C--:B0-----:R-:W-:Y:S02]  /*0830*/  IMAD R9, R9, R11.reuse, RZ ;  /* 0x0000000b09097224 */ /* 0x081fe400078e02ff */
[----:B-1----:R-:W-:Y:S01]  /*0840*/  IMAD R11, R10, R11, RZ ;  /* 0x0000000b0a0b7224 */ /* 0x002fe200078e02ff */
[----:B------:R-:W-:Y:S01]  /*0850*/  I2FP.F32.S32 R10, R24 ;  /* 0x00000018000a7245 */ /* 0x000fe20000201400 */
[----:B------:R-:W-:Y:S01]  /*0860*/  FADD R24, R8, R25 ;  /* 0x0000001908187221 */ /* 0x000fe20000000000 */
[----:B------:R-:W-:Y:S02]  /*0870*/  I2FP.F32.S32 R9, R9 ;  /* 0x0000000900097245 */ /* 0x000fe40000201400 */
[----:B------:R-:W-:Y:S01]  /*0880*/  I2FP.F32.S32 R26, R11 ;  /* 0x0000000b001a7245 */ /* 0x000fe20000201400 */
[----:B------:R-:W-:-:S02]  /*0890*/  FADD R23, R23, R10 ;  /* 0x0000000a17177221 */ /* 0x000fc40000000000 */
[----:B------:R-:W-:Y:S02]  /*08a0*/  FADD R22, R22, R9 ;  /* 0x0000000916167221 */ /* 0x000fe40000000000 */
[----:B------:R-:W-:Y:S01]  /*08b0*/  FADD R25, R21, R26 ;  /* 0x0000001a15197221 */ /* 0x000fe20000000000 */
[----:B------:R-:W0:Y:S04]  /*08c0*/  LDS.128 R8, [R20+0x10] ;  /* 0x0000100014087984 */ /* 0x000e280000000c00 */
[----:B------:R-:W1:Y:S01]  /*08d0*/  LDS R21, [R18+0x100] ;  /* 0x0001000012157984 */ /* 0x000e620000000800 */
[----:B0-----:R-:W-:Y:S02]  /*08e0*/  IMAD R27, R8, R27, RZ ;  /* 0x0000001b081b7224 */ /* 0x001fe400078e02ff */
[----:B------:R-:W-:-:S02]  /*08f0*/  IMAD R28, R28, R9, RZ ;  /* 0x000000091c1c7224 */ /* 0x000fc400078e02ff */
[----:B-1----:R-:W-:Y:S01]  /*0900*/  IMAD R21, R8, R21, RZ ;  /* 0x0000001508157224 */ /* 0x002fe200078e02ff */
[----:B------:R-:W-:Y:S01]  /*0910*/  I2FP.F32.S32 R26, R27 ;  /* 0x0000001b001a7245 */ /* 0x000fe20000201400 */
[----:B------:R-:W-:Y:S01]  /*0920*/  IMAD R29, R29, R10, RZ ;  /* 0x0000000a1d1d7224 */ /* 0x000fe200078e02ff */
[----:B------:R-:W0:Y:S01]  /*0930*/  LDS R27, [R12+0x100] ;  /* 0x000100000c1b7984 */ /* 0x000e220000000800 */
[----:B------:R-:W-:Y:S02]  /*0940*/  I2FP.F32.S32 R28, R28 ;  /* 0x0000001c001c7245 */ /* 0x000fe40000201400 */
[----:B------:R-:W-:Y:S02]  /*0950*/  I2FP.F32.S32 R21, R21 ;  /* 0x0000001500157245 */ /* 0x000fe40000201400 */
[----:B------:R-:W-:-:S03]  /*0960*/  I2FP.F32.S32 R29, R29 ;  /* 0x0000001d001d7245 */ /* 0x000fc60000201400 */
[----:B------:R-:W-:Y:S01]  /*0970*/  FADD R24, R24, R21 ;  /* 0x0000001518187221 */ /* 0x000fe20000000000 */
[----:B------:R-:W-:Y:S02]  /*0980*/  FADD R21, R23, R26 ;  /* 0x0000001a17157221 */ /* 0x000fe40000000000 */
[----:B------:R-:W1:Y:S04]  /*0990*/  LDS R23, [R7+0x100] ;  /* 0x0001000007177984 */ /* 0x000e680000000800 */
[----:B------:R-:W2:Y:S01]  /*09a0*/  LDS R26, [R18+0x140] ;  /* 0x00014000121a7984 */ /* 0x000ea20000000800 */
[C---:B0-----:R-:W-:Y:S02]  /*09b0*/  IMAD R27, R8.reuse, R27, RZ ;  /* 0x0000001b081b7224 */ /* 0x041fe400078e02ff */
[----:B-1----:R-:W-:-:S03]  /*09c0*/  IMAD R23, R8, R23, RZ ;  /* 0x0000001708177224 */ /* 0x002fc600078e02ff */
[----:B------:R-:W-:Y:S02]  /*09d0*/  I2FP.F32.S32 R8, R27 ;  /* 0x0000001b00087245 */ /* 0x000fe40000201400 */
[----:B------:R-:W-:-:S03]  /*09e0*/  I2FP.F32.S32 R23, R23 ;  /* 0x0000001700177245 */ /* 0x000fc60000201400 */
[----:B------:R-:W-:Y:S02]  /*09f0*/  FADD R8, R25, R8 ;  /* 0x0000000819087221 */ /* 0x000fe40000000000 */
[----:B------:R-:W-:Y:S01]  /*0a00*/  FADD R27, R22, R23 ;  /* 0x00000017161b7221 */ /* 0x000fe20000000000 */
[----:B--2---:R-:W-:Y:S02]  /*0a10*/  IMAD R22, R26, R9, RZ ;  /* 0x000000091a167224 */ /* 0x004fe400078e02ff */
[----:B------:R-:W0:Y:S03]  /*0a20*/  LDS R26, [R7+0x140] ;  /* 0x00014000071a7984 */ /* 0x000e260000000800 */
[----:B------:R-:W-:-:S05]  /*0a30*/  I2FP.F32.S32 R23, R22 ;  /* 0x0000001600177245 */ /* 0x000fca0000201400 */
[----:B------:R-:W-:Y:S01]  /*0a40*/  FADD R22, R24, R23 ;  /* 0x0000001718167221 */ /* 0x000fe20000000000 */
[----:B------:R-:W-:Y:S01]  /*0a50*/  FADD R23, R21, R28 ;  /* 0x0000001c15177221 */ /* 0x000fe20000000000 */
[----:B------:R-:W1:Y:S02]  /*0a60*/  LDS R24, [R12+0x140] ;  /* 0x000140000c187984 */ /* 0x000e640000000800 */
[----:B------:R-:W-:Y:S02]  /*0a70*/  FADD R22, R22, R29 ;  /* 0x0000001d16167221 */ /* 0x000fe40000000000 */
[----:B------:R-:W-:Y:S04]  /*0a80*/  LDS R28, [R7+0x1c0] ;  /* 0x0001c000071c7984 */ /* 0x000fe80000000800 */
[----:B------:R-:W-:Y:S01]  /*0a90*/  LDS R29, [R18+0x280] ;  /* 0x00028000121d7984 */ /* 0x000fe20000000800 */
[----:B0-----:R-:W-:-:S05]  /*0aa0*/  IMAD R26, R26, R9, RZ ;  /* 0x000000091a1a7224 */ /* 0x001fca00078e02ff */
[----:B------:R-:W-:-:S05]  /*0ab0*/  I2FP.F32.S32 R26, R26 ;  /* 0x0000001a001a7245 */ /* 0x000fca0000201400 */
[----:B------:R-:W-:Y:S01]  /*0ac0*/  FADD R21, R27, R26 ;  /* 0x0000001a1b157221 */ /* 0x000fe20000000000 */
[----:B-1----:R-:W-:Y:S01]  /*0ad0*/  IMAD R24, R24, R9, RZ ;  /* 0x0000000918187224 */ /* 0x002fe200078e02ff */
[----:B------:R-:W0:Y:S04]  /*0ae0*/  LDS R27, [R5+0x180] ;  /* 0x00018000051b7984 */ /* 0x000e280000000800 */
[----:B------:R-:W1:Y:S01]  /*0af0*/  LDS R9, [R7+0x180] ;  /* 0x0001800007097984 */ /* 0x000e620000000800 */
[----:B------:R-:W-:-:S05]  /*0b00*/  I2FP.F32.S32 R25, R24 ;  /* 0x0000001800197245 */ /* 0x000fca0000201400 */
[----:B------:R-:W-:Y:S02]  /*0b10*/  FADD R8, R8, R25 ;  /* 0x0000001908087221 */ /* 0x000fe40000000000 */
[----:B------:R-:W2:Y:S01]  /*0b20*/  LDS R25, [R12+0x180] ;  /* 0x000180000c197984 */ /* 0x000ea20000000800 */
[-C--:B0-----:R-:W-:Y:S02]  /*0b30*/  IMAD R27, R27, R10.reuse, RZ ;  /* 0x0000000a1b1b7224 */ /* 0x081fe400078e02ff */
[----:B-1----:R-:W-:-:S03]  /*0b40*/  IMAD R9, R9, R10, RZ ;  /* 0x0000000a09097224 */ /* 0x002fc600078e02ff */
[----:B------:R-:W-:Y:S02]  /*0b50*/  I2FP.F32.S32 R24, R27 ;  /* 0x0000001b00187245 */ /* 0x000fe40000201400 */
[----:B------:R-:W-:-:S03]  /*0b60*/  I2FP.F32.S32 R26, R9 ;  /* 0x00000009001a7245 */ /* 0x000fc60000201400 */
[----:B------:R-:W-:Y:S02]  /*0b70*/  FADD R23, R23, R24 ;  /* 0x0000001817177221 */ /* 0x000fe40000000000 */
[----:B------:R-:W0:Y:S01]  /*0b80*/  LDS R24, [R18+0x1c0] ;  /* 0x0001c00012187984 */ /* 0x000e220000000800 */
[----:B--2---:R-:W-:Y:S02]  /*0b90*/  IMAD R25, R25, R10, RZ ;  /* 0x0000000a19197224 */ /* 0x004fe400078e02ff */
[----:B------:R-:W-:Y:S02]  /*0ba0*/  FADD R21, R21, R26 ;  /* 0x0000001a15157221 */ /* 0x000fe40000000000 */
[----:B------:R-:W1:Y:S01]  /*0bb0*/  LDS R26, [R5+0x1c0] ;  /* 0x0001c000051a7984 */ /* 0x000e620000000800 */
[----:B------:R-:W-:-:S03]  /*0bc0*/  I2FP.F32.S32 R27, R25 ;  /* 0x00000019001b7245 */ /* 0x000fc60000201400 */
[----:B------:R-:W2:Y:S02]  /*0bd0*/  LDS R10, [R12+0x1c0] ;  /* 0x0001c0000c0a7984 */ /* 0x000ea40000000800 */
[----:B------:R-:W-:Y:S02]  /*0be0*/  FADD R8, R8, R27 ;  /* 0x0000001b08087221 */ /* 0x000fe40000000000 */
[----:B------:R-:W-:Y:S01]  /*0bf0*/  LDS R27, [R5+0x200] ;  /* 0x00020000051b7984 */ /* 0x000fe20000000800 */
[-C--:B0-----:R-:W-:Y:S02]  /*0c00*/  IMAD R25, R24, R11.reuse, RZ ;  /* 0x0000000b18197224 */ /* 0x081fe400078e02ff */
[-C--:B------:R-:W-:Y:S02]  /*0c10*/  IMAD R24, R28, R11.reuse, RZ ;  /* 0x0000000b1c187224 */ /* 0x080fe400078e02ff */
[----:B-1----:R-:W-:Y:S01]  /*0c20*/  IMAD R9, R26, R11, RZ ;  /* 0x0000000b1a097224 */ /* 0x002fe200078e02ff */
[----:B------:R-:W-:Y:S01]  /*0c30*/  I2FP.F32.S32 R25, R25 ;  /* 0x0000001900197245 */ /* 0x000fe20000201400 */
[----:B------:R-:W-:Y:S01]  /*0c40*/  LDS R28, [R12+0x240] ;  /* 0x000240000c1c7984 */ /* 0x000fe20000000800 */
[----:B------:R-:W-:Y:S01]  /*0c50*/  I2FP.F32.S32 R24, R24 ;  /* 0x0000001800187245 */ /* 0x000fe20000201400 */
[----:B--2---:R-:W-:Y:S01]  /*0c60*/  IMAD R11, R10, R11, RZ ;  /* 0x0000000b0a0b7224 */ /* 0x004fe200078e02ff */
[----:B------:R-:W-:Y:S01]  /*0c70*/  I2FP.F32.S32 R10, R9 ;  /* 0x00000009000a7245 */ /* 0x000fe20000201400 */
[----:B------:R-:W-:-:S02]  /*0c80*/  FADD R22, R22, R25 ;  /* 0x0000001916167221 */ /* 0x000fc40000000000 */
[----:B------:R-:W-:Y:S01]  /*0c90*/  FADD R24, R21, R24 ;  /* 0x0000001815187221 */ /* 0x000fe20000000000 */
[----:B------:R-:W-:Y:S01]  /*0ca0*/  I2FP.F32.S32 R11, R11 ;  /* 0x0000000b000b7245 */ /* 0x000fe20000201400 */
[----:B------:R-:W-:Y:S01]  /*0cb0*/  FADD R23, R23, R10 ;  /* 0x0000000a17177221 */ /* 0x000fe20000000000 */
[----:B------:R-:W-:Y:S03]  /*0cc0*/  LDS R21, [R18+0x200] ;  /* 0x0002000012157984 */ /* 0x000fe60000000800 */
[----:B------:R-:W-:Y:S02]  /*0cd0*/  FADD R25, R8, R11 ;  /* 0x0000000b08197221 */ /* 0x000fe40000000000 */
[----:B------:R-:W0:Y:S02]  /*0ce0*/  LDS.128 R8, [R20+0x20] ;  /* 0x0000200014087984 */ /* 0x000e240000000c00 */
[----:B0-----:R-:W-:-:S02]  /*0cf0*/  IMAD R21, R8, R21, RZ ;  /* 0x0000001508157224 */ /* 0x001fc400078e02ff */
[----:B------:R-:W-:Y:S02]  /*0d00*/  IMAD R27, R8, R27, RZ ;  /* 0x0000001b081b7224 */ /* 0x000fe400078e02ff */
[----:B------:R-:W-:Y:S01]  /*0d10*/  IMAD R28, R28, R9, RZ ;  /* 0x000000091c1c7224 */ /* 0x000fe200078e02ff */
[----:B------:R-:W-:Y:S01]  /*0d20*/  I2FP.F32.S32 R21, R21 ;  /* 0x0000001500157245 */ /* 0x000fe20000201400 */
[----:B------:R-:W-:Y:S01]  /*0d30*/  IMAD R29, R29, R10, RZ ;  /* 0x0000000a1d1d7224 */ /* 0x000fe200078e02ff */
[----:B------:R-:W-:Y:S02]  /*0d40*/  I2FP.F32.S32 R26, R27 ;  /* 0x0000001b001a7245 */ /* 0x000fe40000201400 */
[----:B------:R-:W0:Y:S01]  /*0d50*/  LDS R27, [R12+0x200] ;  /* 0x000200000c1b7984 */ /* 0x000e220000000800 */
[----:B------:R-:W-:Y:S01]  /*0d60*/  FADD R22, R22, R21 ;  /* 0x0000001516167221 */ /* 0x000fe20000000000 */
[----:B------:R-:W-:Y:S01]  /*0d70*/  I2FP.F32.S32 R29, R29 ;  /* 0x0000001d001d7245 */ /* 0x000fe20000201400 */
[----:B------:R-:W-:-:S02]  /*0d80*/  FADD R21, R23, R26 ;  /* 0x0000001a17157221 */ /* 0x000fc40000000000 */
[----:B------:R-:W1:Y:S04]  /*0d90*/  LDS R23, [R7+0x200] ;  /* 0x0002000007177984 */ /* 0x000e680000000800 */
[----:B------:R-:W2:Y:S01]  /*0da0*/  LDS R26, [R18+0x240] ;  /* 0x00024000121a7984 */ /* 0x000ea20000000800 */
[C---:B0-----:R-:W-:Y:S02]  /*0db0*/  IMAD R27, R8.reuse, R27, RZ ;  /* 0x0000001b081b7224 */ /* 0x041fe400078e02ff */
[----:B-1----:R-:W-:-:S03]  /*0dc0*/  IMAD R23, R8, R23, RZ ;  /* 0x0000001708177224 */ /* 0x002fc600078e02ff */
[----:B------:R-:W-:Y:S02]  /*0dd0*/  I2FP.F32.S32 R8, R27 ;  /* 0x0000001b00087245 */ /* 0x000fe40000201400 */
[----:B------:R-:W0:Y:S01]  /*0de0*/  LDS R27, [R5+0x280] ;  /* 0x00028000051b7984 */ /* 0x000e220000000800 */
[----:B------:R-:W-:Y:S02]  /*0df0*/  I2FP.F32.S32 R23, R23 ;  /* 0x0000001700177245 */ /* 0x000fe40000201400 */
[----:B------:R-:W-:Y:S02]  /*0e00*/  FADD R8, R25, R8 ;  /* 0x0000000819087221 */ /* 0x000fe40000000000 */
[----:B------:R-:W1:Y:S01]  /*0e10*/  LDS R25, [R5+0x240] ;  /* 0x0002400005197984 */ /* 0x000e620000000800 */
[----:B------:R-:W-:Y:S01]  /*0e20*/  FADD R24, R24, R23 ;  /* 0x0000001718187221 */ /* 0x000fe20000000000 */
[----:B--2---:R-:W-:Y:S02]  /*0e30*/  IMAD R23, R26, R9, RZ ;  /* 0x000000091a177224 */ /* 0x004fe400078e02ff */
[----:B------:R-:W2:Y:S03]  /*0e40*/  LDS R26, [R7+0x240] ;  /* 0x00024000071a7984 */ /* 0x000ea60000000800 */
[----:B------:R-:W-:-:S05]  /*0e50*/  I2FP.F32.S32 R23, R23 ;  /* 0x0000001700177245 */ /* 0x000fca0000201400 */
[----:B------:R-:W-:-:S04]  /*0e60*/  FADD R22, R22, R23 ;  /* 0x0000001716167221 */ /* 0x000fc80000000000 */
[----:B------:R-:W-:Y:S02]  /*0e70*/  FADD R22, R22, R29 ;  /* 0x0000001d16167221 */ /* 0x000fe40000000000 */
[----:B------:R-:W-:Y:S01]  /*0e80*/  LDS R29, [R12+0x300] ;  /* 0x000300000c1d7984 */ /* 0x000fe20000000800 */
[----:B0-----:R-:W-:Y:S02]  /*0e90*/  IMAD R27, R27, R10, RZ ;  /* 0x0000000a1b1b7224 */ /* 0x001fe400078e02ff */
[-C--:B-1----:R-:W-:Y:S02]  /*0ea0*/  IMAD R25, R25, R9.reuse, RZ ;  /* 0x0000000919197224 */ /* 0x082fe400078e02ff */
[----:B--2---:R-:W-:-:S03]  /*0eb0*/  IMAD R23, R26, R9, RZ ;  /* 0x000000091a177224 */ /* 0x004fc600078e02ff */
[----:B------:R-:W-:Y:S01]  /*0ec0*/  I2FP.F32.S32 R26, R25 ;  /* 0x00000019001a7245 */ /* 0x000fe20000201400 */
[----:B------:R-:W0:Y:S01]  /*0ed0*/  LDS R9, [R7+0x280] ;  /* 0x0002800007097984 */ /* 0x000e220000000800 */
[----:B------:R-:W-:-:S03]  /*0ee0*/  I2FP.F32.S32 R25, R23 ;  /* 0x0000001700197245 */ /* 0x000fc60000201400 */
[----:B------:R-:W-:Y:S02]  /*0ef0*/  FADD R23, R21, R26 ;  /* 0x0000001a15177221 */ /* 0x000fe40000000000 */
[----:B------:R-:W-:Y:S01]  /*0f00*/  FADD R21, R24, R25 ;  /* 0x0000001918157221 */ /* 0x000fe20000000000 */
[----:B------:R-:W-:Y:S02]  /*0f10*/  I2FP.F32.S32 R25, R28 ;  /* 0x0000001c00197245 */ /* 0x000fe40000201400 */
[----:B------:R-:W-:Y:S01]  /*0f20*/  I2FP.F32.S32 R24, R27 ;  /* 0x0000001b00187245 */ /* 0x000fe20000201400 */
[----:B------:R-:W-:Y:S02]  /*0f30*/  LDS R28, [R7+0x2c0] ;  /* 0x0002c000071c7984 */ /* 0x000fe40000000800 */
[----:B------:R-:W-:Y:S02]  /*0f40*/  FADD R8, R8, R25 ;  /* 0x0000001908087221 */ /* 0x000fe40000000000 */
[----:B------:R-:W1:Y:S01]  /*0f50*/  LDS R25, [R12+0x280] ;  /* 0x000280000c197984 */ /* 0x000e620000000800 */
[----:B------:R-:W-:-:S03]  /*0f60*/  FADD R23, R23, R24 ;  /* 0x0000001817177221 */ /* 0x000fc60000000000 */
[----:B------:R-:W2:Y:S01]  /*0f70*/  LDS R24, [R18+0x2c0] ;  /* 0x0002c00012187984 */ /* 0x000ea20000000800 */
[----:B0-----:R-:W-:-:S05]  /*0f80*/  IMAD R9, R9, R10, RZ ;  /* 0x0000000a09097224 */ /* 0x001fca00078e02ff */
[----:B------:R-:W-:-:S05]  /*0f90*/  I2FP.F32.S32 R26, R9 ;  /* 0x00000009001a7245 */ /* 0x000fca0000201400 */
[----:B------:R-:W-:Y:S02]  /*0fa0*/  FADD R21, R21, R26 ;  /* 0x0000001a15157221 */ /* 0x000fe40000000000 */
[----:B------:R-:W0:Y:S01]  /*0fb0*/  LDS R26, [R5+0x2c0] ;  /* 0x0002c000051a7984 */ /* 0x000e220000000800 */
[----:B-1----:R-:W-:-:S03]  /*0fc0*/  IMAD R25, R25, R10, RZ ;  /* 0x0000000a19197224 */ /* 0x002fc600078e02ff */
[----:B------:R-:W1:Y:S02]  /*0fd0*/  LDS R10, [R12+0x2c0] ;  /* 0x0002c0000c0a7984 */ /* 0x000e640000000800 */
[----:B------:R-:W-:Y:S01]  /*0fe0*/  I2FP.F32.S32 R27, R25 ;  /* 0x00000019001b7245 */ /* 0x000fe20000201400 */
[-C--:B--2---:R-:W-:Y:S02]  /*0ff0*/  IMAD R25, R24, R11.reuse, RZ ;  /* 0x0000000b18197224 */ /* 0x084fe400078e02ff */
[----:B------:R-:W-:Y:S02]  /*1000*/  IMAD R24, R28, R11, RZ ;  /* 0x0000000b1c187224 */ /* 0x000fe400078e02ff */
[----:B------:R-:W-:Y:S01]  /*1010*/  FADD R8, R8, R27 ;  /* 0x0000001b08087221 */ /* 0x000fe20000000000 */
[----:B------:R-:W-:Y:S01]  /*1020*/  I2FP.F32.S32 R25, R25 ;  /* 0x0000001900197245 */ /* 0x000fe20000201400 */
[----:B------:R-:W-:Y:S04]  /*1030*/  LDS R27, [R5+0x300] ;  /* 0x00030000051b7984 */ /* 0x000fe80000000800 */
[----:B------:R-:W-:Y:S01]  /*1040*/  FADD R22, R22, R25 ;  /* 0x0000001916167221 */ /* 0x000fe20000000000 */
[----:B------:R-:W-:Y:S01]  /*1050*/  LDS R28, [R5+0x340] ;  /* 0x00034000051c7984 */ /* 0x000fe20000000800 */
[-C--:B0-----:R-:W-:Y:S01]  /*1060*/  IMAD R9, R26, R11.reuse, RZ ;  /* 0x0000000b1a097224 */ /* 0x081fe200078e02ff */
[----:B------:R-:W-:Y:S01]  /*1070*/  I2FP.F32.S32 R26, R24 ;  /* 0x00000018001a7245 */ /* 0x000fe20000201400 */
[----:B-1----:R-:W-:-:S03]  /*1080*/  IMAD R11, R10, R11, RZ ;  /* 0x0000000b0a0b7224 */ /* 0x002fc600078e02ff */
[----:B------:R-:W-:Y:S02]  /*1090*/  I2FP.F32.S32 R10, R9 ;  /* 0x00000009000a7245 */ /* 0x000fe40000201400 */
[----:B------:R-:W-:-:S03]  /*10a0*/  I2FP.F32.S32 R11, R11 ;  /* 0x0000000b000b7245 */ /* 0x000fc60000201400 */
[----:B------:R-:W-:Y:S01]  /*10b0*/  FADD R24, R23, R10 ;  /* 0x0000000a17187221 */ /* 0x000fe20000000000 */
[----:B------:R-:W-:Y:S02]  /*10c0*/  FADD R23, R21, R26 ;  /* 0x0000001a15177221 */ /* 0x000fe40000000000 */
[----:B------:R-:W-:Y:S01]  /*10d0*/  LDS R21, [R18+0x300] ;  /* 0x0003000012157984 */ /* 0x000fe20000000800 */
[----:B------:R-:W-:-:S03]  /*10e0*/  FADD R25, R8, R11 ;  /* 0x0000000b08197221 */ /* 0x000fc60000000000 */
[----:B------:R-:W0:Y:S02]  /*10f0*/  LDS.128 R8, [R20+0x30] ;  /* 0x0000300014087984 */ /* 0x000e240000000c00 */
[C---:B0-----:R-:W-:Y:S02]  /*1100*/  IMAD R21, R8.reuse, R21, RZ ;  /* 0x0000001508157224 */ /* 0x041fe400078e02ff */
[C---:B------:R-:W-:Y:S02]  /*1110*/  IMAD R27, R8.reuse, R27, RZ ;  /* 0x0000001b081b7224 */ /* 0x040fe400078e02ff */
[----:B------:R-:W-:Y:S01]  /*1120*/  IMAD R29, R8, R29, RZ ;  /* 0x0000001d081d7224 */ /* 0x000fe200078e02ff */
[----:B------:R-:W-:Y:S01]  /*1130*/  I2FP.F32.S32 R21, R21 ;  /* 0x0000001500157245 */ /* 0x000fe20000201400 */
[----:B------:R-:W-:Y:S01]  /*1140*/  IMAD R28, R28, R9, RZ ;  /* 0x000000091c1c7224 */ /* 0x000fe200078e02ff */
[----:B------:R-:W-:Y:S02]  /*1150*/  I2FP.F32.S32 R27, R27 ;  /* 0x0000001b001b7245 */ /* 0x000fe40000201400 */
[----:B------:R-:W-:Y:S01]  /*1160*/  I2FP.F32.S32 R26, R29 ;  /* 0x0000001d001a7245 */ /* 0x000fe20000201400 */
[----:B------:R-:W-:Y:S01]  /*1170*/  FADD R22, R22, R21 ;  /* 0x0000001516167221 */ /* 0x000fe20000000000 */
[----:B------:R-:W0:Y:S01]  /*1180*/  LDS R29, [R18+0x380] ;  /* 0x00038000121d7984 */ /* 0x000e220000000800 */
[----:B------:R-:W-:Y:S01]  /*1190*/  FADD R21, R24, R27 ;  /* 0x0000001b18157221 */ /* 0x000fe20000000000 */
[----:B------:R-:W-:-:S02]  /*11a0*/  I2FP.F32.S32 R28, R28 ;  /* 0x0000001c001c7245 */ /* 0x000fc40000201400 */
[----:B------:R-:W1:Y:S03]  /*11b0*/  LDS R27, [R7+0x300] ;  /* 0x00030000071b7984 */ /* 0x000e660000000800 */
[----:B------:R-:W-:Y:S01]  /*11c0*/  FADD R21, R21, R28 ;  /* 0x0000001c15157221 */ /* 0x000fe20000000000 */
[----:B------:R-:W-:Y:S04]  /*11d0*/  LDS R24, [R18+0x340] ;  /* 0x0003400012187984 */ /* 0x000fe80000000800 */
[----:B------:R-:W2:Y:S01]  /*11e0*/  LDS R28, [R18+0x3c0] ;  /* 0x0003c000121c7984 */ /* 0x000ea20000000800 */
[----:B0-----:R-:W-:Y:S02]  /*11f0*/  IMAD R29, R29, R10, RZ ;  /* 0x0000000a1d1d7224 */ /* 0x001fe400078e02ff */
[----:B-1----:R-:W-:-:S03]  /*1200*/  IMAD R27, R8, R27, RZ ;  /* 0x0000001b081b7224 */ /* 0x002fc600078e02ff */
[----:B------:R-:W-:Y:S02]  /*1210*/  I2FP.F32.S32 R29, R29 ;  /* 0x0000001d001d7245 */ /* 0x000fe40000201400 */
[----:B------:R-:W-:Y:S02]  /*1220*/  I2FP.F32.S32 R8, R27 ;  /* 0x0000001b00087245 */ /* 0x000fe40000201400 */
[----:B------:R-:W0:Y:S01]  /*1230*/  LDS R27, [R5+0x380] ;  /* 0x00038000051b7984 */ /* 0x000e220000000800 */
[----:B--2---:R-:W-:Y:S02]  /*1240*/  IMAD R28, R28, R11, RZ ;  /* 0x0000000b1c1c7224 */ /* 0x004fe400078e02ff */
[----:B------:R-:W-:Y:S01]  /*1250*/  FADD R23, R23, R8 ;  /* 0x0000000817177221 */ /* 0x000fe20000000000 */
[----:B------:R-:W-:Y:S01]  /*1260*/  FADD R8, R25, R26 ;  /* 0x0000001a19087221 */ /* 0x000fe20000000000 */
[----:B------:R-:W-:Y:S01]  /*1270*/  IMAD R25, R24, R9, RZ ;  /* 0x0000000918197224 */ /* 0x000fe200078e02ff */
[----:B------:R-:W1:Y:S04]  /*1280*/  LDS R26, [R12+0x340] ;  /* 0x000340000c1a7984 */ /* 0x000e680000000800 */
[----:B------:R-:W2:Y:S01]  /*1290*/  LDS R24, [R7+0x340] ;  /* 0x0003400007187984 */ /* 0x000ea20000000800 */
[----:B------:R-:W-:-:S05]  /*12a0*/  I2FP.F32.S32 R25, R25 ;  /* 0x0000001900197245 */ /* 0x000fca0000201400 */
[----:B------:R-:W-:-:S04]  /*12b0*/  FADD R22, R22, R25 ;  /* 0x0000001916167221 */ /* 0x000fc80000000000 */
[----:B------:R-:W-:Y:S01]  /*12c0*/  FADD R22, R22, R29 ;  /* 0x0000001d16167221 */ /* 0x000fe20000000000 */
[----:B0-----:R-:W-:Y:S02]  /*12d0*/  IMAD R27, R27, R10, RZ ;  /* 0x0000000a1b1b7224 */ /* 0x001fe400078e02ff */
[-C--:B-1----:R-:W-:Y:S02]  /*12e0*/  IMAD R26, R26, R9.reuse, RZ ;  /* 0x000000091a1a7224 */ /* 0x082fe400078e02ff */
[----:B--2---:R-:W-:-:S03]  /*12f0*/  IMAD R24, R24, R9, RZ ;  /* 0x0000000918187224 */ /* 0x004fc600078e02ff */
[----:B------:R-:W-:Y:S01]  /*1300*/  I2FP.F32.S32 R25, R26 ;  /* 0x0000001a00197245 */ /* 0x000fe20000201400 */
[----:B------:R-:W0:Y:S01]  /*1310*/  LDS R9, [R7+0x380] ;  /* 0x0003800007097984 */ /* 0x000e220000000800 */
[----:B------:R-:W-:-:S03]  /*1320*/  I2FP.F32.S32 R24, R24 ;  /* 0x0000001800187245 */ /* 0x000fc60000201400 */
[----:B------:R-:W-:Y:S02]  /*1330*/  FADD R8, R8, R25 ;  /* 0x0000001908087221 */ /* 0x000fe40000000000 */
[----:B------:R-:W1:Y:S01]  /*1340*/  LDS R25, [R12+0x380] ;  /* 0x000380000c197984 */ /* 0x000e620000000800 */
[----:B------:R-:W-:Y:S01]  /*1350*/  FADD R23, R23, R24 ;  /* 0x0000001817177221 */ /* 0x000fe20000000000 */
[----:B------:R-:W-:-:S05]  /*1360*/  I2FP.F32.S32 R24, R27 ;  /* 0x0000001b00187245 */ /* 0x000fca0000201400 */
[----:B------:R-:W-:Y:S01]  /*1370*/  FADD R21, R21, R24 ;  /* 0x0000001815157221 */ /* 0x000fe20000000000 */
[----:B0-----:R-:W-:-:S05]  /*1380*/  IMAD R9, R9, R10, RZ ;  /* 0x0000000a09097224 */ /* 0x001fca00078e02ff */
[----:B------:R-:W-:Y:S01]  /*1390*/  I2FP.F32.S32 R26, R9 ;  /* 0x00000009001a7245 */ /* 0x000fe20000201400 */
[----:B-1----:R-:W-:Y:S01]  /*13a0*/  IMAD R25, R25, R10, RZ ;  /* 0x0000000a19197224 */ /* 0x002fe200078e02ff */
[----:B------:R-:W0:Y:S03]  /*13b0*/  LDS R9, [R5+0x3c0] ;  /* 0x0003c00005097984 */ /* 0x000e260000000800 */
[----:B------:R-:W-:Y:S01]  /*13c0*/  FADD R24, R23, R26 ;  /* 0x0000001a17187221 */ /* 0x000fe20000000000 */
[----:B------:R-:W-:Y:S01]  /*13d0*/  LDS R10, [R12+0x3c0] ;  /* 0x0003c0000c0a7984 */ /* 0x000fe20000000800 */
[----:B------:R-:W-:Y:S02]  /*13e0*/  I2FP.F32.S32 R25, R25 ;  /* 0x0000001900197245 */ /* 0x000fe40000201400 */
[----:B------:R-:W-:Y:S01]  /*13f0*/  I2FP.F32.S32 R23, R28 ;  /* 0x0000001c00177245 */ /* 0x000fe20000201400 */
[----:B------:R-:W1:Y:S02]  /*1400*/  LDS R26, [R7+0x3c0] ;  /* 0x0003c000071a7984 */ /* 0x000e640000000800 */
[----:B------:R-:W-:-:S02]  /*1410*/  FADD R8, R8, R25 ;  /* 0x0000001908087221 */ /* 0x000fc40000000000 */
[----:B------:R-:W-:Y:S01]  /*1420*/  FADD R23, R22, R23 ;  /* 0x0000001716177221 */ /* 0x000fe20000000000 */
[-C--:B0-----:R-:W-:Y:S02]  /*1430*/  IMAD R9, R9, R11.reuse, RZ ;  /* 0x0000000b09097224 */ /* 0x081fe400078e02ff */
[-C--:B-1----:R-:W-:Y:S02]  /*1440*/  IMAD R26, R26, R11.reuse, RZ ;  /* 0x0000000b1a1a7224 */ /* 0x082fe400078e02ff */
[----:B------:R-:W-:Y:S01]  /*1450*/  IMAD R11, R10, R11, RZ ;  /* 0x0000000b0a0b7224 */ /* 0x000fe200078e02ff */
[----:B------:R-:W-:Y:S02]  /*1460*/  I2FP.F32.S32 R10, R9 ;  /* 0x00000009000a7245 */ /* 0x000fe40000201400 */
[----:B------:R-:W-:Y:S02]  /*1470*/  I2FP.F32.S32 R9, R26 ;  /* 0x0000001a00097245 */ /* 0x000fe40000201400 */
[----:B------:R-:W-:Y:S01]  /*1480*/  I2FP.F32.S32 R11, R11 ;  /* 0x0000000b000b7245 */ /* 0x000fe20000201400 */
[----:B------:R-:W-:-:S02]  /*1490*/  FADD R22, R21, R10 ;  /* 0x0000000a15167221 */ /* 0x000fc40000000000 */
[----:B------:R-:W-:Y:S02]  /*14a0*/  FADD R24, R24, R9 ;  /* 0x0000000918187221 */ /* 0x000fe40000000000 */
[----:B------:R-:W-:Y:S01]  /*14b0*/  FADD R21, R8, R11 ;  /* 0x0000000b08157221 */ /* 0x000fe20000000000 */
[----:B------:R-:W-:Y:S06]  /*14c0*/  BAR.SYNC.DEFER_BLOCKING 0x0 ;  /* 0x0000000000007b1d */ /* 0x000fec0000010000 */
[----:B------:R-:W-:Y:S05]  /*14d0*/  @P0 BRA `(.L_x_1) ;  /* 0xffffffec00800947 */ /* 0x000fea000383ffff */
.L_x_0:
[----:B------:R-:W0:Y:S01]  /*14e0*/  LDC.64 R8, c[0x0][0x390] ;  /* 0x0000e400ff087b82 */ /* 0x000e220000000a00 */
[----:B------:R-:W-:Y:S01]  /*14f0*/  LEA R3, R4, R3, 0x6 ;  /* 0x0000000304037211 */ /* 0x000fe200078e30ff */
[----:B------:R-:W1:Y:S04]  /*1500*/  F2I.TRUNC.NTZ R23, R23 ;  /* 0x0000001700177305 */ /* 0x000e68000020f100 */
[----:B------:R-:W-:-:S04]  /*1510*/  IMAD R3, R19, R6, R3 ;  /* 0x0000000613037224 */ /* 0x000fc800078e0203 */
[----:B------:R-:W2:Y:S01]  /*1520*/  F2I.TRUNC.NTZ R11, R22 ;  /* 0x00000016000b7305 */ /* 0x000ea2000020f100 */
[C---:B------:R-:W-:Y:S02]  /*1530*/  IADD3 R5, PT, PT, R3.reuse, 0x10, RZ ;  /* 0x0000001003057810 */ /* 0x040fe40007ffe0ff */
[C---:B------:R-:W-:Y:S02]  /*1540*/  IADD3 R7, PT, PT, R3.reuse, 0x20, RZ ;  /* 0x0000002003077810 */ /* 0x040fe40007ffe0ff */
[----:B------:R-:W-:-:S03]  /*1550*/  IADD3 R15, PT, PT, R3, 0x30, RZ ;  /* 0x00000030030f7810 */ /* 0x000fc60007ffe0ff */
[----:B------:R-:W3:Y:S01]  /*1560*/  F2I.TRUNC.NTZ R13, R24 ;  /* 0x00000018000d7305 */ /* 0x000ee2000020f100 */
[----:B0-----:R-:W-:-:S07]  /*1570*/  IMAD.WIDE.U32 R2, R3, 0x4, R8 ;  /* 0x0000000403027825 */ /* 0x001fce00078e0008 */
[----:B------:R-:W0:Y:S01]  /*1580*/  F2I.TRUNC.NTZ R21, R21 ;  /* 0x0000001500157305 */ /* 0x000e22000020f100 */
[--C-:B------:R-:W-:Y:S01]  /*1590*/  IMAD.WIDE.U32 R4, R5, 0x4, R8.reuse ;  /* 0x0000000405047825 */ /* 0x100fe200078e0008 */
[----:B-1----:R-:W-:Y:S03]  /*15a0*/  STG.E desc[UR10][R2.64], R23 ;  /* 0x0000001702007986 */ /* 0x002fe6000c10190a */
[--C-:B------:R-:W-:Y:S01]  /*15b0*/  IMAD.WIDE.U32 R6, R7, 0x4, R8.reuse ;  /* 0x0000000407067825 */ /* 0x100fe200078e0008 */
[----:B--2---:R-:W-:Y:S03]  /*15c0*/  STG.E desc[UR10][R4.64], R11 ;  /* 0x0000000b04007986 */ /* 0x004fe6000c10190a */
[----:B------:R-:W-:Y:S01]  /*15d0*/  IMAD.WIDE.U32 R8, R15, 0x4, R8 ;  /* 0x000000040f087825 */ /* 0x000fe200078e0008 */
[----:B---3--:R-:W-:Y:S04]  /*15e0*/  STG.E desc[UR10][R6.64], R13 ;  /* 0x0000000d06007986 */ /* 0x008fe8000c10190a */
[----:B0-----:R-:W-:Y:S01]  /*15f0*/  STG.E desc[UR10][R8.64], R21 ;  /* 0x0000001508007986 */ /* 0x001fe2000c10190a */
[----:B------:R-:W-:Y:S05]  /*1600*/  EXIT ;  /* 0x000000000000794d */ /* 0x000fea0003800000 */
.L_x_2:
[----:B------:R-:W-:-:S00]  /*1610*/  BRA `(.L_x_2) ;  /* 0xfffffffc00fc7947 */ /* 0x000fc0000383ffff */
[----:B------:R-:W-:-:S00]  /*1620*/  NOP ;  /* 0x0000000000007918 */ /* 0x000fc00000000000 */
        /* <DEDUP_REMOVED lines=13> */
.L_x_11:


//--------------------- .text._Z16mult_matrix_tilePiS_S_ii --------------------------
	.section	.text._Z16mult_matrix_tilePiS_S_ii,"ax",@progbits
	.align	128
        .global         _Z16mult_matrix_tilePiS_S_ii
        .type           _Z16mult_matrix_tilePiS_S_ii,@function
        .size           _Z16mult_matrix_tilePiS_S_ii,(.L_x_12 - _Z16mult_matrix_tilePiS_S_ii)
        .other          _Z16mult_matrix_tilePiS_S_ii,@"STO_CUDA_ENTRY STV_DEFAULT"
_Z16mult_matrix_tilePiS_S_ii:
.text._Z16mult_matrix_tilePiS_S_ii:
[----:B------:R-:W-:Y:S08]  /*0000*/  LDC R1, c[0x0][0x37c] ;  /* 0x0000df00ff017b82 */ /* 0x000ff00000000800 */
[----:B------:R-:W0:Y:S01]  /*0010*/  LDC R4, c[0x0][0x398] ;  /* 0x0000e600ff047b82 */ /* 0x000e220000000800 */
[----:B------:R-:W1:Y:S01]  /*0020*/  S2R R0, SR_CTAID.Y ;  /* 0x0000000000007919 */ /* 0x000e620000002600 */
[----:B------:R-:W2:Y:S01]  /*0030*/  LDCU.64 UR8, c[0x0][0x358] ;  /* 0x00006b00ff0877ac */ /* 0x000ea20008000a00 */
[----:B------:R-:W-:Y:S01]  /*0040*/  HFMA2 R24, -RZ, RZ, 0, 0 ;  /* 0x00000000ff187431 */ /* 0x000fe200000001ff */
[----:B------:R-:W1:Y:S01]  /*0050*/  S2R R21, SR_TID.Y ;  /* 0x0000000000157919 */ /* 0x000e620000002200 */
[----:B------:R-:W3:Y:S01]  /*0060*/  S2R R2, SR_CTAID.X ;  /* 0x0000000000027919 */ /* 0x000ee20000002500 */
[----:B------:R-:W4:Y:S01]  /*0070*/  S2R R3, SR_TID.X ;  /* 0x0000000000037919 */ /* 0x000f220000002100 */
[----:B0-----:R-:W-:-:S02]  /*0080*/  ISETP.GE.AND P0, PT, R4, 0x10, PT ;  /* 0x000000100400780c */ /* 0x001fc40003f06270 */
[----:B-1----:R-:W-:-:S11]  /*0090*/  LEA R0, R0, R21, 0x4 ;  /* 0x0000001500007211 */ /* 0x002fd600078e20ff */
[----:B--234-:R-:W-:Y:S05]  /*00a0*/  @!P0 BRA `(.L_x_3) ;  /* 0x0000000400908947 */ /* 0x01cfea0003800000 */
[----:B------:R-:W0:Y:S01]  /*00b0*/  S2UR UR6, SR_CgaCtaId ;  /* 0x00000000000679c3 */ /* 0x000e220000008800 */
[----:B------:R-:W-:Y:S01]  /*00c0*/  UMOV UR4, 0x400 ;  /* 0x0000040000047882 */ /* 0x000fe20000000000 */
[----:B------:R-:W-:Y:S01]  /*00d0*/  SHF.R.S32.HI R5, RZ, 0x1f, R4 ;  /* 0x0000001fff057819 */ /* 0x000fe20000011404 */
[----:B------:R-:W-:Y:S01]  /*00e0*/  UIADD3 UR5, UPT, UPT, UR4, 0x400, URZ ;  /* 0x0000040004057890 */ /* 0x000fe2000fffe0ff */
[-CC-:B------:R-:W-:Y:S01]  /*00f0*/  IMAD R19, R21, R4.reuse, R3.reuse ;  /* 0x0000000415137224 */ /* 0x180fe200078e0203 */
[----:B------:R-:W-:Y:S02]  /*0100*/  MOV R24, RZ ;  /* 0x000000ff00187202 */ /* 0x000fe40000000f00 */
[-C--:B------:R-:W-:Y:S01]  /*0110*/  LEA.HI R8, R5, R4.reuse, RZ, 0x4 ;  /* 0x0000000405087211 */ /* 0x080fe200078f20ff */
[----:B------:R-:W1:Y:S01]  /*0120*/  LDC.64 R22, c[0x0][0x380] ;  /* 0x0000e000ff167b82 */ /* 0x000e620000000a00 */
[----:B------:R-:W-:Y:S01]  /*0130*/  IMAD R5, R0, R4, R3 ;  /* 0x0000000400057224 */ /* 0x000fe200078e0203 */
[----:B------:R-:W-:-:S02]  /*0140*/  LEA R19, R2, R19, 0x4 ;  /* 0x0000001302137211 */ /* 0x000fc400078e20ff */
[----:B------:R-:W-:-:S04]  /*0150*/  SHF.R.S32.HI R8, RZ, 0x4, R8 ;  /* 0x00000004ff087819 */ /* 0x000fc80000011408 */
[----:B------:R-:W2:Y:S01]  /*0160*/  LDC.64 R6, c[0x0][0x388] ;  /* 0x0000e200ff067b82 */ /* 0x000ea20000000a00 */
[----:B------:R-:W-:Y:S01]  /*0170*/  IADD3 R18, PT, PT, -R8, RZ, RZ ;  /* 0x000000ff08127210 */ /* 0x000fe20007ffe1ff */
[----:B0-----:R-:W-:Y:S02]  /*0180*/  ULEA UR4, UR6, UR4, 0x18 ;  /* 0x0000000406047291 */ /* 0x001fe4000f8ec0ff */
[----:B------:R-:W-:-:S04]  /*0190*/  ULEA UR5, UR6, UR5, 0x18 ;  /* 0x0000000506057291 */ /* 0x000fc8000f8ec0ff */
[----:B------:R-:W-:Y:S02]  /*01a0*/  LEA R16, R21, UR4, 0x6 ;  /* 0x0000000415107c11 */ /* 0x000fe4000f8e30ff */
[C---:B------:R-:W-:Y:S02]  /*01b0*/  LEA R17, R3.reuse, UR5, 0x2 ;  /* 0x0000000503117c11 */ /* 0x040fe4000f8e10ff */
[----:B------:R-:W-:Y:S02]  /*01c0*/  LEA R20, R3, R16, 0x2 ;  /* 0x0000001003147211 */ /* 0x000fe400078e10ff */
[----:B------:R-:W-:-:S07]  /*01d0*/  LEA R21, R21, R17, 0x6 ;  /* 0x0000001115157211 */ /* 0x000fce00078e30ff */
.L_x_4:
[----:B-1----:R-:W-:-:S04]  /*01e0*/  IMAD.WIDE R10, R5, 0x4, R22 ;  /* 0x00000004050a7825 */ /* 0x002fc800078e0216 */
[----:B--2---:R-:W-:Y:S02]  /*01f0*/  IMAD.WIDE.U32 R8, R19, 0x4, R6 ;  /* 0x0000000413087825 */ /* 0x004fe400078e0006 */
[----:B------:R-:W2:Y:S04]  /*0200*/  LDG.E R11, desc[UR8][R10.64] ;  /* 0x000000080a0b7981 */ /* 0x000ea8000c1e1900 */
[----:B------:R-:W3:Y:S01]  /*0210*/  LDG.E R8, desc[UR8][R8.64] ;  /* 0x0000000808087981 */ /* 0x000ee2000c1e1900 */
[----:B------:R-:W-:Y:S02]  /*0220*/  IADD3 R18, PT, PT, R18, 0x1, RZ ;  /* 0x0000000112127810 */ /* 0x000fe40007ffe0ff */
[----:B------:R-:W-:Y:S02]  /*0230*/  IADD3 R5, PT, PT, R5, 0x10, RZ ;  /* 0x0000001005057810 */ /* 0x000fe40007ffe0ff */
[----:B------:R-:W-:-:S02]  /*0240*/  ISETP.NE.AND P0, PT, R18, RZ, PT ;  /* 0x000000ff1200720c */ /* 0x000fc40003f05270 */
[----:B------:R-:W-:Y:S01]  /*0250*/  LEA R19, R4, R19, 0x4 ;  /* 0x0000001304137211 */ /* 0x000fe200078e20ff */
[----:B--2---:R-:W-:Y:S04]  /*0260*/  STS [R20], R11 ;  /* 0x0000000b14007388 */ /* 0x004fe80000000800 */
[----:B---3--:R-:W-:Y:S01]  /*0270*/  STS [R21], R8 ;  /* 0x0000000815007388 */ /* 0x008fe20000000800 */
[----:B------:R-:W-:Y:S06]  /*0280*/  BAR.SYNC.DEFER_BLOCKING 0x0 ;  /* 0x0000000000007b1d */ /* 0x000fec0000010000 */
[----:B------:R-:W-:Y:S04]  /*0290*/  LDS R27, [R17] ;  /* 0x00000000111b7984 */ /* 0x000fe80000000800 */
[----:B------:R-:W0:Y:S04]  /*02a0*/  LDS.128 R12, [R16] ;  /* 0x00000000100c7984 */ /* 0x000e280000000c00 */
[----:B------:R-:W1:Y:S04]  /*02b0*/  LDS R26, [R17+0x40] ;  /* 0x00004000111a7984 */ /* 0x000e680000000800 */
[----:B------:R-:W2:Y:S04]  /*02c0*/  LDS R25, [R17+0x80] ;  /* 0x0000800011197984 */ /* 0x000ea80000000800 */
[----:B------:R-:W-:Y:S01]  /*02d0*/  LDS.128 R8, [R16+0x10] ;  /* 0x0000100010087984 */ /* 0x000fe20000000c00 */
[----:B0-----:R-:W-:-:S02]  /*02e0*/  IMAD R12, R12, R27, RZ ;  /* 0x0000001b0c0c7224 */ /* 0x001fc400078e02ff */
[----:B-1----:R-:W-:-:S03]  /*02f0*/  IMAD R26, R26, R13, RZ ;  /* 0x0000000d1a1a7224 */ /* 0x002fc600078e02ff */
[----:B------:R-:W-:Y:S01]  /*0300*/  I2FP.F32.S32 R27, R12 ;  /* 0x0000000c001b7245 */ /* 0x000fe20000201400 */
[----:B------:R-:W-:Y:S04]  /*0310*/  LDS R13, [R17+0x100] ;  /* 0x00010000110d7984 */ /* 0x000fe80000000800 */
[----:B------:R-:W0:Y:S01]  /*0320*/  LDS R12, [R17+0xc0] ;  /* 0x0000c000110c7984 */ /* 0x000e220000000800 */
[----:B------:R-:W-:Y:S01]  /*0330*/  FADD R24, R27, R24 ;  /* 0x000000181b187221 */ /* 0x000fe20000000000 */
[----:B--2---:R-:W-:Y:S01]  /*0340*/  IMAD R27, R25, R14, RZ ;  /* 0x0000000e191b7224 */ /* 0x004fe200078e02ff */
[----:B------:R-:W-:Y:S01]  /*0350*/  I2FP.F32.S32 R25, R26 ;  /* 0x0000001a00197245 */ /* 0x000fe20000201400 */
[----:B------:R-:W1:Y:S03]  /*0360*/  LDS R14, [R17+0x140] ;  /* 0x00014000110e7984 */ /* 0x000e660000000800 */
[----:B------:R-:W-:Y:S01]  /*0370*/  I2FP.F32.S32 R27, R27 ;  /* 0x0000001b001b7245 */ /* 0x000fe20000201400 */
[----:B------:R-:W-:Y:S01]  /*0380*/  FADD R24, R24, R25 ;  /* 0x0000001918187221 */ /* 0x000fe20000000000 */
[----:B------:R-:W-:Y:S03]  /*0390*/  LDS R26, [R17+0x240] ;  /* 0x00024000111a7984 */ /* 0x000fe60000000800 */
[----:B------:R-:W-:Y:S01]  /*03a0*/  FADD R24, R24, R27 ;  /* 0x0000001b18187221 */ /* 0x000fe20000000000 */
[----:B------:R-:W2:Y:S01]  /*03b0*/  LDS R25, [R17+0x180] ;  /* 0x0001800011197984 */ /* 0x000ea20000000800 */
[----:B0-----:R-:W-:-:S02]  /*03c0*/  IMAD R12, R12, R15, RZ ;  /* 0x0000000f0c0c7224 */ /* 0x001fc400078e02ff */
[----:B------:R-:W-:Y:S02]  /*03d0*/  IMAD R15, R8, R13, RZ ;  /* 0x0000000d080f7224 */ /* 0x000fe400078e02ff */
[----:B-1----:R-:W-:Y:S01]  /*03e0*/  IMAD R14, R14, R9, RZ ;  /* 0x000000090e0e7224 */ /* 0x002fe200078e02ff */
[----:B------:R-:W-:Y:S01]  /*03f0*/  I2FP.F32.S32 R13, R12 ;  /* 0x0000000c000d7245 */ /* 0x000fe20000201400 */
[----:B------:R-:W0:Y:S01]  /*0400*/  LDS R8, [R17+0x1c0] ;  /* 0x0001c00011087984 */ /* 0x000e220000000800 */
[----:B------:R-:W-:-:S03]  /*0410*/  I2FP.F32.S32 R12, R15 ;  /* 0x0000000f000c7245 */ /* 0x000fc60000201400 */
[----:B------:R-:W-:Y:S01]  /*0420*/  FADD R13, R24, R13 ;  /* 0x0000000d180d7221 */ /* 0x000fe20000000000 */
[----:B------:R-:W-:Y:S01]  /*0430*/  I2FP.F32.S32 R24, R14 ;  /* 0x0000000e00187245 */ /* 0x000fe20000201400 */
[----:B------:R-:W-:Y:S01]  /*0440*/  LDS R9, [R17+0x200] ;  /* 0x0002000011097984 */ /* 0x000fe20000000800 */
[----:B--2---:R-:W-:Y:S02]  /*0450*/  IMAD R10, R25, R10, RZ ;  /* 0x0000000a190a7224 */ /* 0x004fe400078e02ff */
[----:B------:R-:W-:Y:S02]  /*0460*/  FADD R27, R13, R12 ;  /* 0x0000000c0d1b7221 */ /* 0x000fe40000000000 */
[----:B------:R-:W1:Y:S01]  /*0470*/  LDS.128 R12, [R16+0x20] ;  /* 0x00002000100c7984 */ /* 0x000e620000000c00 */
[----:B------:R-:W-:Y:S01]  /*0480*/  I2FP.F32.S32 R10, R10 ;  /* 0x0000000a000a7245 */ /* 0x000fe20000201400 */
[----:B------:R-:W-:Y:S02]  /*0490*/  FADD R27, R27, R24 ;  /* 0x000000181b1b7221 */ /* 0x000fe40000000000 */
[----:B------:R-:W-:Y:S02]  /*04a0*/  LDS R25, [R17+0x280] ;  /* 0x0002800011197984 */ /* 0x000fe40000000800 */
[----:B------:R-:W-:-:S02]  /*04b0*/  FADD R10, R27, R10 ;  /* 0x0000000a1b0a7221 */ /* 0x000fc40000000000 */
[----:B------:R-:W2:Y:S01]  /*04c0*/  LDS R24, [R17+0x2c0] ;  /* 0x0002c00011187984 */ /* 0x000ea20000000800 */
[----:B0-----:R-:W-:Y:S02]  /*04d0*/  IMAD R8, R8, R11, RZ ;  /* 0x0000000b08087224 */ /* 0x001fe400078e02ff */
[----:B-1----:R-:W-:-:S03]  /*04e0*/  IMAD R12, R12, R9, RZ ;  /* 0x000000090c0c7224 */ /* 0x002fc600078e02ff */
[----:B------:R-:W-:Y:S01]  /*04f0*/  I2FP.F32.S32 R9, R8 ;  /* 0x0000000800097245 */ /* 0x000fe20000201400 */
[----:B------:R-:W-:Y:S02]  /*0500*/  IMAD R26, R26, R13, RZ ;  /* 0x0000000d1a1a7224 */ /* 0x000fe400078e02ff */
[----:B------:R-:W-:Y:S01]  /*0510*/  LDS R13, [R17+0x300] ;  /* 0x00030000110d7984 */ /* 0x000fe20000000800 */
[----:B------:R-:W-:Y:S01]  /*0520*/  I2FP.F32.S32 R12, R12 ;  /* 0x0000000c000c7245 */ /* 0x000fe20000201400 */
[----:B------:R-:W-:Y:S01]  /*0530*/  FADD R9, R10, R9 ;  /* 0x000000090a097221 */ /* 0x000fe20000000000 */
[----:B------:R-:W-:Y:S01]  /*0540*/  I2FP.F32.S32 R27, R26 ;  /* 0x0000001a001b7245 */ /* 0x000fe20000201400 */
[----:B--2---:R-:W-:Y:S02]  /*0550*/  IMAD R15, R24, R15, RZ ;  /* 0x0000000f180f7224 */ /* 0x004fe400078e02ff */
[----:B------:R-:W-:Y:S02]  /*0560*/  FADD R12, R9, R12 ;  /* 0x0000000c090c7221 */ /* 0x000fe40000000000 */
[----:B------:R-:W0:Y:S01]  /*0570*/  LDS.128 R8, [R16+0x30] ;  /* 0x0000300010087984 */ /* 0x000e220000000c00 */
[----:B------:R-:W-:Y:S01]  /*0580*/  I2FP.F32.S32 R15, R15 ;  /* 0x0000000f000f7245 */ /* 0x000fe20000201400 */
[----:B------:R-:W-:Y:S01]  /*0590*/  FADD R26, R12, R27 ;  /* 0x0000001b0c1a7221 */ /* 0x000fe20000000000 */
[----:B------:R-:W-:Y:S01]  /*05a0*/  IMAD R27, R25, R14, RZ ;  /* 0x0000000e191b7224 */ /* 0x000fe200078e02ff */
[----:B------:R-:W1:Y:S04]  /*05b0*/  LDS R12, [R17+0x340] ;  /* 0x00034000110c7984 */ /* 0x000e680000000800 */
[----:B------:R-:W2:Y:S01]  /*05c0*/  LDS R25, [R17+0x380] ;  /* 0x0003800011197984 */ /* 0x000ea20000000800 */
[----:B------:R-:W-:-:S03]  /*05d0*/  I2FP.F32.S32 R27, R27 ;  /* 0x0000001b001b7245 */ /* 0x000fc60000201400 */
[----:B------:R-:W3:Y:S02]  /*05e0*/  LDS R14, [R17+0x3c0] ;  /* 0x0003c000110e7984 */ /* 0x000ee40000000800 */
[----:B------:R-:W-:-:S04]  /*05f0*/  FADD R26, R26, R27 ;  /* 0x0000001b1a1a7221 */ /* 0x000fc80000000000 */
[----:B------:R-:W-:Y:S01]  /*0600*/  FADD R15, R26, R15 ;  /* 0x0000000f1a0f7221 */ /* 0x000fe20000000000 */
[----:B0-----:R-:W-:Y:S02]  /*0610*/  IMAD R8, R8, R13, RZ ;  /* 0x0000000d08087224 */ /* 0x001fe400078e02ff */
[----:B-1----:R-:W-:-:S03]  /*0620*/  IMAD R9, R12, R9, RZ ;  /* 0x000000090c097224 */ /* 0x002fc600078e02ff */
[----:B------:R-:W-:Y:S01]  /*0630*/  I2FP.F32.S32 R8, R8 ;  /* 0x0000000800087245 */ /* 0x000fe20000201400 */
[----:B--2---:R-:W-:Y:S01]  /*0640*/  IMAD R10, R25, R10, RZ ;  /* 0x0000000a190a7224 */ /* 0x004fe200078e02ff */
[----:B------:R-:W-:-:S03]  /*0650*/  I2FP.F32.S32 R9, R9 ;  /* 0x0000000900097245 */ /* 0x000fc60000201400 */
[----:B------:R-:W-:Y:S01]  /*0660*/  FADD R8, R15, R8 ;  /* 0x000000080f087221 */ /* 0x000fe20000000000 */
[----:B---3--:R-:W-:Y:S01]  /*0670*/  IMAD R11, R14, R11, RZ ;  /* 0x0000000b0e0b7224 */ /* 0x008fe200078e02ff */
[----:B------:R-:W-:Y:S02]  /*0680*/  I2FP.F32.S32 R13, R10 ;  /* 0x0000000a000d7245 */ /* 0x000fe40000201400 */
[----:B------:R-:W-:Y:S02]  /*0690*/  FADD R8, R8, R9 ;  /* 0x0000000908087221 */ /* 0x000fe40000000000 */
[----:B------:R-:W-:Y:S02]  /*06a0*/  I2FP.F32.S32 R11, R11 ;  /* 0x0000000b000b7245 */ /* 0x000fe40000201400 */
[----:B------:R-:W-:-:S04]  /*06b0*/  FADD R8, R8, R13 ;  /* 0x0000000d08087221 */ /* 0x000fc80000000000 */
[----:B------:R-:W-:Y:S01]  /*06c0*/  FADD R24, R8, R11 ;  /* 0x0000000b08187221 */ /* 0x000fe20000000000 */
[----:B------:R-:W-:Y:S06]  /*06d0*/  BAR.SYNC.DEFER_BLOCKING 0x0 ;  /* 0x0000000000007b1d */ /* 0x000fec0000010000 */
[----:B------:R-:W-:Y:S05]  /*06e0*/  @P0 BRA `(.L_x_4) ;  /* 0xfffffff800bc0947 */ /* 0x000fea000383ffff */
.L_x_3:
[----:B------:R-:W0:Y:S01]  /*06f0*/  LDC.64 R6, c[0x0][0x390] ;  /* 0x0000e400ff067b82 */ /* 0x000e220000000a00 */
[----:B------:R-:W1:Y:S01]  /*0700*/  F2I.TRUNC.NTZ R5, R24 ;  /* 0x0000001800057305 */ /* 0x000e62000020f100 */
[----:B------:R-:W-:-:S05]  /*0710*/  LEA R3, R2, R3, 0x4 ;  /* 0x0000000302037211 */ /* 0x000fca00078e20ff */
[----:B------:R-:W-:-:S04]  /*0720*/  IMAD R3, R0, R4, R3 ;  /* 0x0000000400037224 */ /* 0x000fc800078e0203 */
[----:B0-----:R-:W-:-:S05]  /*0730*/  IMAD.WIDE R2, R3, 0x4, R6 ;  /* 0x0000000403027825 */ /* 0x001fca00078e0206 */
[----:B-1----:R-:W-:Y:S01]  /*0740*/  STG.E desc[UR8][R2.64], R5 ;  /* 0x0000000502007986 */ /* 0x002fe2000c101908 */
[----:B------:R-:W-:Y:S05]  /*0750*/  EXIT ;  /* 0x000000000000794d */ /* 0x000fea0003800000 */
.L_x_5:
        /* <DEDUP_REMOVED lines=10> */
.L_x_12:


//--------------------- .text._Z11mult_matrixPiS_S_ii --------------------------
	.section	.text._Z11mult_matrixPiS_S_ii,"ax",@progbits
	.align	128
        .global         _Z11mult_matrixPiS_S_ii
        .type           _Z11mult_matrixPiS_S_ii,@function
        .size           _Z11mult_matrixPiS_S_ii,(.L_x_13 - _Z11mult_matrixPiS_S_ii)
        .other          _Z11mult_matrixPiS_S_ii,@"STO_CUDA_ENTRY STV_DEFAULT"
_Z11mult_matrixPiS_S_ii:
.text._Z11mult_matrixPiS_S_ii:
[----:B------:R-:W-:Y:S01]  /*0000*/  LDC R1, c[0x0][0x37c] ;  /* 0x0000df00ff017b82 */ /* 0x000fe20000000800 */
[----:B------:R-:W0:Y:S07]  /*0010*/  S2R R5, SR_TID.X ;  /* 0x0000000000057919 */ /* 0x000e2e0000002100 */
[----:B------:R-:W1:Y:S01]  /*0020*/  LDC R17, c[0x0][0x364] ;  /* 0x0000d900ff117b82 */ /* 0x000e620000000800 */
[----:B------:R-:W1:Y:S07]  /*0030*/  S2R R4, SR_TID.Y ;  /* 0x0000000000047919 */ /* 0x000e6e0000002200 */
[----:B------:R-:W0:Y:S08]  /*0040*/  S2UR UR5, SR_CTAID.X ;  /* 0x00000000000579c3 */ /* 0x000e300000002500 */
[----:B------:R-:W0:Y:S08]  /*0050*/  LDC R0, c[0x0][0x360] ;  /* 0x0000d800ff007b82 */ /* 0x000e300000000800 */
[----:B------:R-:W1:Y:S08]  /*0060*/  S2UR UR4, SR_CTAID.Y ;  /* 0x00000000000479c3 */ /* 0x000e700000002600 */
[----:B------:R-:W2:Y:S01]  /*0070*/  LDC.64 R2, c[0x0][0x398] ;  /* 0x0000e600ff027b82 */ /* 0x000ea20000000a00 */
[----:B0-----:R-:W-:-:S02]  /*0080*/  IMAD R0, R0, UR5, R5 ;  /* 0x0000000500007c24 */ /* 0x001fc4000f8e0205 */
[----:B-1----:R-:W-:-:S03]  /*0090*/  IMAD R17, R17, UR4, R4 ;  /* 0x0000000411117c24 */ /* 0x002fc6000f8e0204 */
[----:B--2---:R-:W-:-:S04]  /*00a0*/  ISETP.GE.AND P0, PT, R0, R3, PT ;  /* 0x000000030000720c */ /* 0x004fc80003f06270 */
[----:B------:R-:W-:-:S13]  /*00b0*/  ISETP.GE.OR P0, PT, R17, R2, P0 ;  /* 0x000000021100720c */ /* 0x000fda0000706670 */
[----:B------:R-:W-:Y:S05]  /*00c0*/  @P0 EXIT ;  /* 0x000000000000094d */ /* 0x000fea0003800000 */
[C---:B------:R-:W-:Y:S01]  /*00d0*/  ISETP.GE.U32.AND P1, PT, R2.reuse, 0x8, PT ;  /* 0x000000080200780c */ /* 0x040fe20003f26070 */
[----:B------:R-:W0:Y:S01]  /*00e0*/  LDCU.64 UR4, c[0x0][0x358] ;  /* 0x00006b00ff0477ac */ /* 0x000e220008000a00 */
[----:B------:R-:W-:Y:S01]  /*00f0*/  LOP3.LUT R27, R2, 0x7, RZ, 0xc0, !PT ;  /* 0x00000007021b7812 */ /* 0x000fe200078ec0ff */
[----:B------:R-:W-:Y:S02]  /*0100*/  HFMA2 R16, -RZ, RZ, 0, 0 ;  /* 0x00000000ff107431 */ /* 0x000fe400000001ff */
[----:B------:R-:W-:Y:S01]  /*0110*/  IMAD R17, R17, R2, RZ ;  /* 0x0000000211117224 */ /* 0x000fe200078e02ff */
[----:B------:R-:W-:Y:S02]  /*0120*/  MOV R24, RZ ;  /* 0x000000ff00187202 */ /* 0x000fe40000000f00 */
[----:B------:R-:W-:-:S05]  /*0130*/  ISETP.NE.AND P0, PT, R27, RZ, PT ;  /* 0x000000ff1b00720c */ /* 0x000fca0003f05270 */
[----:B------:R-:W-:Y:S08]  /*0140*/  @!P1 BRA `(.L_x_6) ;  /* 0x0000000000c49947 */ /* 0x000ff00003800000 */
[----:B------:R-:W1:Y:S01]  /*0150*/  LDC.64 R4, c[0x0][0x380] ;  /* 0x0000e000ff047b82 */ /* 0x000e620000000a00 */
[----:B------:R-:W-:Y:S02]  /*0160*/  LOP3.LUT R16, R2, 0x7ffffff8, RZ, 0xc0, !PT ;  /* 0x7ffffff802107812 */ /* 0x000fe400078ec0ff */
[----:B------:R-:W-:Y:S02]  /*0170*/  MOV R24, RZ ;  /* 0x000000ff00187202 */ /* 0x000fe40000000f00 */
[----:B------:R-:W-:Y:S02]  /*0180*/  MOV R18, R0 ;  /* 0x0000000000127202 */ /* 0x000fe40000000f00 */
[----:B------:R-:W-:Y:S01]  /*0190*/  IADD3 R19, PT, PT, -R16, RZ, RZ ;  /* 0x000000ff10137210 */ /* 0x000fe20007ffe1ff */
[----:B-1----:R-:W-:-:S03]  /*01a0*/  IMAD.WIDE.U32 R4, R17, 0x4, R4 ;  /* 0x0000000411047825 */ /* 0x002fc600078e0004 */
[----:B------:R-:W-:-:S04]  /*01b0*/  IADD3 R8, P1, PT, R4, 0x10, RZ ;  /* 0x0000001004087810 */ /* 0x000fc80007f3e0ff */
[----:B------:R-:W-:-:S09]  /*01c0*/  IADD3.X R9, PT, PT, RZ, R5, RZ, P1, !PT ;  /* 0x00000005ff097210 */ /* 0x000fd20000ffe4ff */
.L_x_7:
[----:B------:R-:W1:Y:S01]  /*01d0*/  LDC.64 R12, c[0x0][0x388] ;  /* 0x0000e200ff0c7b82 */ /* 0x000e620000000a00 */
[----:B------:R-:W-:Y:S02]  /*01e0*/  MOV R4, R8 ;  /* 0x0000000800047202 */ /* 0x000fe40000000f00 */
[----:B------:R-:W-:-:S05]  /*01f0*/  MOV R5, R9 ;  /* 0x0000000900057202 */ /* 0x000fca0000000f00 */
[----:B0-----:R-:W2:Y:S04]  /*0200*/  LDG.E R25, desc[UR4][R4.64+-0x10] ;  /* 0xfffff00404197981 */ /* 0x001ea8000c1e1900 */
[----:B------:R-:W3:Y:S04]  /*0210*/  LDG.E R22, desc[UR4][R4.64+-0x8] ;  /* 0xfffff80404167981 */ /* 0x000ee8000c1e1900 */
[----:B------:R-:W4:Y:S04]  /*0220*/  LDG.E R28, desc[UR4][R4.64+-0x4] ;  /* 0xfffffc04041c7981 */ /* 0x000f28000c1e1900 */
[----:B------:R-:W5:Y:S01]  /*0230*/  LDG.E R29, desc[UR4][R4.64] ;  /* 0x00000004041d7981 */ /* 0x000f62000c1e1900 */
[----:B-1----:R-:W-:-:S05]  /*0240*/  IMAD.WIDE R12, R18, 0x4, R12 ;  /* 0x00000004120c7825 */ /* 0x002fca00078e020c */
[----:B------:R0:W2:Y:S01]  /*0250*/  LDG.E R26, desc[UR4][R12.64] ;  /* 0x000000040c1a7981 */ /* 0x0000a2000c1e1900 */
[----:B------:R-:W-:-:S04]  /*0260*/  IMAD.WIDE R20, R3, 0x4, R12 ;  /* 0x0000000403147825 */ /* 0x000fc800078e020c */
[C---:B------:R-:W-:Y:S02]  /*0270*/  IMAD.WIDE R14, R3.reuse, 0x4, R20 ;  /* 0x00000004030e7825 */ /* 0x040fe400078e0214 */
[----:B------:R-:W3:Y:S02]  /*0280*/  LDG.E R20, desc[UR4][R20.64] ;  /* 0x0000000414147981 */ /* 0x000ee4000c1e1900 */
[C---:B------:R-:W-:Y:S02]  /*0290*/  IMAD.WIDE R6, R3.reuse, 0x4, R14 ;  /* 0x0000000403067825 */ /* 0x040fe400078e020e */
[----:B------:R1:W4:Y:S04]  /*02a0*/  LDG.E R23, desc[UR4][R14.64] ;  /* 0x000000040e177981 */ /* 0x000328000c1e1900 */
[----:B------:R-:W3:Y:S01]  /*02b0*/  LDG.E R21, desc[UR4][R4.64+-0xc] ;  /* 0xfffff40404157981 */ /* 0x000ee2000c1e1900 */
[----:B------:R-:W-:-:S03]  /*02c0*/  IMAD.WIDE R8, R3, 0x4, R6 ;  /* 0x0000000403087825 */ /* 0x000fc600078e0206 */
[----:B------:R-:W5:Y:S01]  /*02d0*/  LDG.E R7, desc[UR4][R6.64] ;  /* 0x0000000406077981 */ /* 0x000f62000c1e1900 */
[----:B------:R-:W-:-:S03]  /*02e0*/  IMAD.WIDE R10, R3, 0x4, R8 ;  /* 0x00000004030a7825 */ /* 0x000fc600078e0208 */
[----:B------:R2:W5:Y:S01]  /*02f0*/  LDG.E R8, desc[UR4][R8.64] ;  /* 0x0000000408087981 */ /* 0x000562000c1e1900 */
[----:B0-----:R-:W-:-:S03]  /*0300*/  IMAD.WIDE R12, R3, 0x4, R10 ;  /* 0x00000004030c7825 */ /* 0x001fc600078e020a */
[----:B------:R-:W5:Y:S04]  /*0310*/  LDG.E R6, desc[UR4][R4.64+0xc] ;  /* 0x00000c0404067981 */ /* 0x000f68000c1e1900 */
[----:B------:R-:W5:Y:S01]  /*0320*/  LDG.E R10, desc[UR4][R10.64] ;  /* 0x000000040a0a7981 */ /* 0x000f62000c1e1900 */
[----:B-1----:R-:W-:-:S06]  /*0330*/  IMAD.WIDE R14, R3, 0x4, R12 ;  /* 0x00000004030e7825 */ /* 0x002fcc00078e020c */
[----:B------:R-:W5:Y:S01]  /*0340*/  LDG.E R15, desc[UR4][R14.64] ;  /* 0x000000040e0f7981 */ /* 0x000f62000c1e1900 */
[----:B--2---:R-:W-:-:S03]  /*0350*/  IMAD R9, R25, R26, R24 ;  /* 0x0000001a19097224 */ /* 0x004fc600078e0218 */
[----:B------:R-:W2:Y:S04]  /*0360*/  LDG.E R25, desc[UR4][R4.64+0x4] ;  /* 0x0000040404197981 */ /* 0x000ea8000c1e1900 */
[----:B------:R-:W2:Y:S04]  /*0370*/  LDG.E R24, desc[UR4][R12.64] ;  /* 0x000000040c187981 */ /* 0x000ea8000c1e1900 */
[----:B------:R-:W2:Y:S01]  /*0380*/  LDG.E R26, desc[UR4][R4.64+0x8] ;  /* 0x00000804041a7981 */ /* 0x000ea2000c1e1900 */
[----:B------:R-:W-:Y:S01]  /*0390*/  IADD3 R19, PT, PT, R19, 0x8, RZ ;  /* 0x0000000813137810 */ /* 0x000fe20007ffe0ff */
[----:B---3--:R-:W-:-:S04]  /*03a0*/  IMAD R9, R21, R20, R9 ;  /* 0x0000001415097224 */ /* 0x008fc800078e0209 */
[----:B----4-:R-:W-:Y:S01]  /*03b0*/  IMAD R9, R22, R23, R9 ;  /* 0x0000001716097224 */ /* 0x010fe200078e0209 */
[----:B------:R-:W-:-:S03]  /*03c0*/  ISETP.NE.AND P1, PT, R19, RZ, PT ;  /* 0x000000ff1300720c */ /* 0x000fc60003f25270 */
[----:B-----5:R-:W-:-:S04]  /*03d0*/  IMAD R7, R28, R7, R9 ;  /* 0x000000071c077224 */ /* 0x020fc800078e0209 */
[----:B------:R-:W-:Y:S01]  /*03e0*/  IMAD R7, R29, R8, R7 ;  /* 0x000000081d077224 */ /* 0x000fe200078e0207 */
[----:B------:R-:W-:Y:S02]  /*03f0*/  IADD3 R8, P2, PT, R4, 0x20, RZ ;  /* 0x0000002004087810 */ /* 0x000fe40007f5e0ff */
[----:B------:R-:W-:Y:S02]  /*0400*/  LEA R18, R3, R18, 0x3 ;  /* 0x0000001203127211 */ /* 0x000fe400078e18ff */
[----:B------:R-:W-:Y:S01]  /*0410*/  IADD3.X R9, PT, PT, RZ, R5, RZ, P2, !PT ;  /* 0x00000005ff097210 */ /* 0x000fe200017fe4ff */
[----:B--2---:R-:W-:-:S04]  /*0420*/  IMAD R7, R25, R10, R7 ;  /* 0x0000000a19077224 */ /* 0x004fc800078e0207 */
[----:B------:R-:W-:-:S04]  /*0430*/  IMAD R24, R26, R24, R7 ;  /* 0x000000181a187224 */ /* 0x000fc800078e0207 */
[----:B------:R-:W-:Y:S01]  /*0440*/  IMAD R24, R6, R15, R24 ;  /* 0x0000000f06187224 */ /* 0x000fe200078e0218 */
[----:B------:R-:W-:Y:S06]  /*0450*/  @P1 BRA `(.L_x_7) ;  /* 0xfffffffc005c1947 */ /* 0x000fec000383ffff */
.L_x_6:
[----:B------:R-:W-:Y:S05]  /*0460*/  @!P0 BRA `(.L_x_8) ;  /* 0x0000000000fc8947 */ /* 0x000fea0003800000 */
[----:B------:R-:W-:Y:S02]  /*0470*/  ISETP.GE.U32.AND P1, PT, R27, 0x4, PT ;  /* 0x000000041b00780c */ /* 0x000fe40003f26070 */
[----:B------:R-:W-:-:S04]  /*0480*/  LOP3.LUT R18, R2, 0x3, RZ, 0xc0, !PT ;  /* 0x0000000302127812 */ /* 0x000fc800078ec0ff */
[----:B------:R-:W-:-:S07]  /*0490*/  ISETP.NE.AND P0, PT, R18, RZ, PT ;  /* 0x000000ff1200720c */ /* 0x000fce0003f05270 */
[----:B------:R-:W-:Y:S06]  /*04a0*/  @!P1 BRA `(.L_x_9) ;  /* 0x00000000006c9947 */ /* 0x000fec0003800000 */
[----:B------:R-:W1:Y:S01]  /*04b0*/  LDC.64 R8, c[0x0][0x388] ;  /* 0x0000e200ff087b82 */ /* 0x000e620000000a00 */
[----:B------:R-:W2:Y:S01]  /*04c0*/  LDCU.64 UR6, c[0x0][0x380] ;  /* 0x00007000ff0677ac */ /* 0x000ea20008000a00 */
[----:B------:R-:W-:Y:S01]  /*04d0*/  IMAD R7, R16, R3, R0 ;  /* 0x0000000310077224 */ /* 0x000fe200078e0200 */
[CC--:B------:R-:W-:Y:S02]  /*04e0*/  IADD3 R5, PT, PT, R17.reuse, R16.reuse, RZ ;  /* 0x0000001011057210 */ /* 0x0c0fe40007ffe0ff */
[----:B------:R-:W-:-:S03]  /*04f0*/  IADD3 R6, P1, PT, R17, R16, RZ ;  /* 0x0000001011067210 */ /* 0x000fc60007f3e0ff */
[----:B------:R-:W3:Y:S01]  /*0500*/  LDC.64 R12, c[0x0][0x380] ;  /* 0x0000e000ff0c7b82 */ /* 0x000ee20000000a00 */
[----:B-1----:R-:W-:-:S04]  /*0510*/  IMAD.WIDE R8, R7, 0x4, R8 ;  /* 0x0000000407087825 */ /* 0x002fc800078e0208 */
[----:B------:R-:W-:Y:S02]  /*0520*/  IMAD.WIDE R10, R3, 0x4, R8 ;  /* 0x00000004030a7825 */ /* 0x000fe400078e0208 */
[----:B0-----:R-:W4:Y:S02]  /*0530*/  LDG.E R8, desc[UR4][R8.64] ;  /* 0x0000000408087981 */ /* 0x001f24000c1e1900 */
[----:B---3--:R-:W-:Y:S01]  /*0540*/  IMAD.WIDE.U32 R12, R5, 0x4, R12 ;  /* 0x00000004050c7825 */ /* 0x008fe200078e000c */
[----:B------:R-:W-:Y:S02]  /*0550*/  IADD3.X R5, PT, PT, RZ, RZ, RZ, P1, !PT ;  /* 0x000000ffff057210 */ /* 0x000fe40000ffe4ff */
[C---:B--2---:R-:W-:Y:S01]  /*0560*/  LEA R4, P1, R6.reuse, UR6, 0x2 ;  /* 0x0000000606047c11 */ /* 0x044fe2000f8210ff */
[----:B------:R-:W-:Y:S02]  /*0570*/  IMAD.WIDE R14, R3, 0x4, R10 ;  /* 0x00000004030e7825 */ /* 0x000fe400078e020a */
[----:B------:R-:W4:Y:S01]  /*0580*/  LDG.E R13, desc[UR4][R12.64] ;  /* 0x000000040c0d7981 */ /* 0x000f22000c1e1900 */
[----:B------:R-:W-:-:S03]  /*0590*/  LEA.HI.X R5, R6, UR7, R5, 0x2, P1 ;  /* 0x0000000706057c11 */ /* 0x000fc600088f1405 */
[----:B------:R-:W2:Y:S01]  /*05a0*/  LDG.E R10, desc[UR4][R10.64] ;  /* 0x000000040a0a7981 */ /* 0x000ea2000c1e1900 */
[----:B------:R-:W-:-:S03]  /*05b0*/  IMAD.WIDE R6, R3, 0x4, R14 ;  /* 0x0000000403067825 */ /* 0x000fc600078e020e */
[----:B------:R-:W2:Y:S04]  /*05c0*/  LDG.E R19, desc[UR4][R4.64+0x4] ;  /* 0x0000040404137981 */ /* 0x000ea8000c1e1900 */
[----:B------:R-:W3:Y:S04]  /*05d0*/  LDG.E R21, desc[UR4][R14.64] ;  /* 0x000000040e157981 */ /* 0x000ee8000c1e1900 */
[----:B------:R-:W3:Y:S04]  /*05e0*/  LDG.E R20, desc[UR4][R4.64+0x8] ;  /* 0x0000080404147981 */ /* 0x000ee8000c1e1900 */
[----:B------:R-:W5:Y:S04]  /*05f0*/  LDG.E R22, desc[UR4][R4.64+0xc] ;  /* 0x00000c0404167981 */ /* 0x000f68000c1e1900 */
[----:B------:R-:W5:Y:S01]  /*0600*/  LDG.E R6, desc[UR4][R6.64] ;  /* 0x0000000406067981 */ /* 0x000f62000c1e1900 */
[----:B------:R-:W-:Y:S01]  /*0610*/  IADD3 R16, PT, PT, R16, 0x4, RZ ;  /* 0x0000000410107810 */ /* 0x000fe20007ffe0ff */
[----:B----4-:R-:W-:-:S04]  /*0620*/  IMAD R24, R13, R8, R24 ;  /* 0x000000080d187224 */ /* 0x010fc800078e0218 */
[----:B--2---:R-:W-:-:S04]  /*0630*/  IMAD R19, R19, R10, R24 ;  /* 0x0000000a13137224 */ /* 0x004fc800078e0218 */
[----:B---3--:R-:W-:-:S04]  /*0640*/  IMAD R19, R20, R21, R19 ;  /* 0x0000001514137224 */ /* 0x008fc800078e0213 */
[----:B-----5:R-:W-:-:S07]  /*0650*/  IMAD R24, R22, R6, R19 ;  /* 0x0000000616187224 */ /* 0x020fce00078e0213 */
.L_x_9:
[----:B------:R-:W-:Y:S05]  /*0660*/  @!P0 BRA `(.L_x_8) ;  /* 0x00000000007c8947 */ /* 0x000fea0003800000 */
[----:B------:R-:W-:Y:S01]  /*0670*/  ISETP.NE.AND P1, PT, R18, 0x1, PT ;  /* 0x000000011200780c */ /* 0x000fe20003f25270 */
[----:B------:R-:W1:Y:S01]  /*0680*/  LDC.64 R12, c[0x0][0x380] ;  /* 0x0000e000ff0c7b82 */ /* 0x000e620000000a00 */
[----:B------:R-:W-:-:S04]  /*0690*/  LOP3.LUT R2, R2, 0x1, RZ, 0xc0, !PT ;  /* 0x0000000102027812 */ /* 0x000fc800078ec0ff */
[----:B------:R-:W-:-:S03]  /*06a0*/  ISETP.NE.U32.AND P0, PT, R2, 0x1, PT ;  /* 0x000000010200780c */ /* 0x000fc60003f05070 */
[----:B------:R-:W2:Y:S04]  /*06b0*/  LDC.64 R10, c[0x0][0x388] ;  /* 0x0000e200ff0a7b82 */ /* 0x000ea80000000a00 */
[CC--:B------:R-:W-:Y:S02]  /*06c0*/  @P1 IADD3 R15, PT, PT, R17.reuse, R16.reuse, RZ ;  /* 0x00000010110f1210 */ /* 0x0c0fe40007ffe0ff */
[----:B------:R-:W-:Y:S02]  /*06d0*/  @P1 IADD3 R2, P2, PT, R17, R16, RZ ;  /* 0x0000001011021210 */ /* 0x000fe40007f5e0ff */
[----:B------:R-:W3:Y:S02]  /*06e0*/  @P1 LDC.64 R8, c[0x0][0x380] ;  /* 0x0000e000ff081b82 */ /* 0x000ee40000000a00 */
[----:B------:R-:W-:-:S06]  /*06f0*/  @P1 IADD3.X R14, PT, PT, RZ, RZ, RZ, P2, !PT ;  /* 0x000000ffff0e1210 */ /* 0x000fcc00017fe4ff */
[----:B------:R-:W4:Y:S01]  /*0700*/  LDC.64 R6, c[0x0][0x380] ;  /* 0x0000e000ff067b82 */ /* 0x000f220000000a00 */
[----:B-1----:R-:W-:-:S04]  /*0710*/  @P1 IMAD.WIDE.U32 R12, R15, 0x4, R12 ;  /* 0x000000040f0c1825 */ /* 0x002fc800078e000c */
[CC--:B------:R-:W-:Y:S01]  /*0720*/  @P1 IMAD R15, R16.reuse, R3.reuse, R0 ;  /* 0x00000003100f1224 */ /* 0x0c0fe200078e0200 */
[----:B------:R-:W-:Y:S01]  /*0730*/  @P1 IADD3 R16, PT, PT, R16, 0x2, RZ ;  /* 0x0000000210101810 */ /* 0x000fe20007ffe0ff */
[----:B0-----:R-:W5:Y:S01]  /*0740*/  @P1 LDG.E R13, desc[UR4][R12.64] ;  /* 0x000000040c0d1981 */ /* 0x001f62000c1e1900 */
[----:B------:R-:W0:Y:S01]  /*0750*/  LDC.64 R4, c[0x0][0x388] ;  /* 0x0000e200ff047b82 */ /* 0x000e220000000a00 */
[----:B--2---:R-:W-:Y:S01]  /*0760*/  @P1 IMAD.WIDE R10, R15, 0x4, R10 ;  /* 0x000000040f0a1825 */ /* 0x004fe200078e020a */
[----:B------:R-:W-:Y:S02]  /*0770*/  @!P0 IADD3 R15, PT, PT, R17, R16, RZ ;  /* 0x00000010110f8210 */ /* 0x000fe40007ffe0ff */
[----:B---3--:R-:W-:Y:S01]  /*0780*/  @P1 LEA R8, P2, R2, R8, 0x2 ;  /* 0x0000000802081211 */ /* 0x008fe200078410ff */
[----:B------:R-:W-:-:S03]  /*0790*/  @!P0 IMAD R19, R16, R3, R0 ;  /* 0x0000000310138224 */ /* 0x000fc600078e0200 */
[----:B------:R-:W-:Y:S01]  /*07a0*/  @P1 LEA.HI.X R9, R2, R9, R14, 0x2, P2 ;  /* 0x0000000902091211 */ /* 0x000fe200010f140e */
[----:B------:R-:W-:Y:S01]  /*07b0*/  @P1 IMAD.WIDE R2, R3, 0x4, R10 ;  /* 0x0000000403021825 */ /* 0x000fe200078e020a */
[----:B------:R-:W5:Y:S03]  /*07c0*/  @P1 LDG.E R14, desc[UR4][R10.64] ;  /* 0x000000040a0e1981 */ /* 0x000f66000c1e1900 */
[----:B----4-:R-:W-:Y:S01]  /*07d0*/  @!P0 IMAD.WIDE.U32 R6, R15, 0x4, R6 ;  /* 0x000000040f068825 */ /* 0x010fe200078e0006 */
[----:B------:R-:W2:Y:S04]  /*07e0*/  @P1 LDG.E R8, desc[UR4][R8.64+0x4] ;  /* 0x0000040408081981 */ /* 0x000ea8000c1e1900 */
[----:B------:R-:W2:Y:S01]  /*07f0*/  @P1 LDG.E R2, desc[UR4][R2.64] ;  /* 0x0000000402021981 */ /* 0x000ea2000c1e1900 */
[----:B0-----:R-:W-:-:S03]  /*0800*/  @!P0 IMAD.WIDE R4, R19, 0x4, R4 ;  /* 0x0000000413048825 */ /* 0x001fc600078e0204 */
[----:B------:R-:W3:Y:S04]  /*0810*/  @!P0 LDG.E R7, desc[UR4][R6.64] ;  /* 0x0000000406078981 */ /* 0x000ee8000c1e1900 */
[----:B------:R-:W3:Y:S01]  /*0820*/  @!P0 LDG.E R4, desc[UR4][R4.64] ;  /* 0x0000000404048981 */ /* 0x000ee2000c1e1900 */
[----:B-----5:R-:W-:-:S04]  /*0830*/  @P1 IMAD R13, R13, R14, R24 ;  /* 0x0000000e0d0d1224 */ /* 0x020fc800078e0218 */
[----:B--2---:R-:W-:-:S04]  /*0840*/  @P1 IMAD R24, R8, R2, R13 ;  /* 0x0000000208181224 */ /* 0x004fc800078e020d */
[----:B---3--:R-:W-:-:S07]  /*0850*/  @!P0 IMAD R24, R7, R4, R24 ;  /* 0x0000000407188224 */ /* 0x008fce00078e0218 */
.L_x_8:
[----:B------:R-:W1:Y:S01]  /*0860*/  LDC.64 R2, c[0x0][0x390] ;  /* 0x0000e400ff027b82 */ /* 0x000e620000000a00 */
[----:B------:R-:W-:-:S05]  /*0870*/  IADD3 R17, PT, PT, R0, R17, RZ ;  /* 0x0000001100117210 */ /* 0x000fca0007ffe0ff */
[----:B-1----:R-:W-:-:S05]  /*0880*/  IMAD.WIDE R2, R17, 0x4, R2 ;  /* 0x0000000411027825 */ /* 0x002fca00078e0202 */
[----:B0-----:R-:W-:Y:S01]  /*0890*/  STG.E desc[UR4][R2.64], R24 ;  /* 0x0000001802007986 */ /* 0x001fe2000c101904 */
[----:B------:R-:W-:Y:S05]  /*08a0*/  EXIT ;  /* 0x000000000000794d */ /* 0x000fea0003800000 */
.L_x_10:
        /* <DEDUP_REMOVED lines=13> */
.L_x_13:


//--------------------- .nv.shared._Z18mult_matrix_tile_2PiS_S_ii --------------------------
	.section	.nv.shared._Z18mult_matrix_tile_2PiS_S_ii,"aw",@nobits
	.sectionflags	@""
	.align	4
.nv.shared._Z18mult_matrix_tile_2PiS_S_ii:
	.zero		6144


//--------------------- .nv.shared.reserved.0     --------------------------
	.section	.nv.shared.reserved.0,"aw",@nobits
	.weak		__nv_reservedSMEM_offset_0_alias
	.size		__nv_reservedSMEM_offset_0_alias, 0, 64
	.other		__nv_reservedSMEM_offset_0_alias,@"STO_CUDA_RESERVED_SHARED STV_DEFAULT"
__nv_reservedSMEM_offset_0_alias:
	.zero		0
	.zero		64


//--------------------- .nv.shared._Z16mult_matrix_tilePiS_S_ii --------------------------
	.section	.nv.shared._Z16mult_matrix_tilePiS_S_ii,"aw",@nobits
	.sectionflags	@""
	.align	4
.nv.shared._Z16mult_matrix_tilePiS_S_ii:
	.zero		3072


//--------------------- .nv.constant0._Z18mult_matrix_tile_2PiS_S_ii --------------------------
	.section	.nv.constant0._Z18mult_matrix_tile_2PiS_S_ii,"a",@progbits
	.sectionflags	@""
	.align	4
.nv.constant0._Z18mult_matrix_tile_2PiS_S_ii:
	.zero		928


//--------------------- .nv.constant0._Z16mult_matrix_tilePiS_S_ii --------------------------
	.section	.nv.constant0._Z16mult_matrix_tilePiS_S_ii,"a",@progbits
	.sectionflags	@""
	.align	4
.nv.constant0._Z16mult_matrix_tilePiS_S_ii:
	.zero		928


//--------------------- .nv.constant0._Z11mult_matrixPiS_S_ii --------------------------
	.section	.nv.constant0._Z11mult_matrixPiS_S_ii,"a",@progbits
	.sectionflags	@""
	.align	4
.nv.constant0._Z11mult_matrixPiS_S_ii:
	.zero		928


//--------------------- SYMBOLS --------------------------

	.type		.nv.reservedSmem.offset0,@object
	.size		.nv.reservedSmem.offset0,0x4
	.type		.nv.reservedSmem.cap,@object
	.size		.nv.reservedSmem.cap,0x4
